//
// Generated by NVIDIA NVVM Compiler
//
// Compiler Build ID: CL-36424714
// Cuda compilation tools, release 13.0, V13.0.88
// Based on NVVM 20.0.0
//

.version 9.0
.target sm_100
.address_size 64

	// .globl	_Z16configurableGemmILi64ELi64ELi16ELi2ELi2EEvPKfS1_Pfiii
// _ZZ16configurableGemmILi64ELi64ELi16ELi2ELi2EEvPKfS1_PfiiiE2As has been demoted
// _ZZ16configurableGemmILi64ELi64ELi16ELi2ELi2EEvPKfS1_PfiiiE2Bs has been demoted
// _ZZ16configurableGemmILi64ELi64ELi16ELi4ELi4EEvPKfS1_PfiiiE2As has been demoted
// _ZZ16configurableGemmILi64ELi64ELi16ELi4ELi4EEvPKfS1_PfiiiE2Bs has been demoted
// _ZZ16configurableGemmILi128ELi128ELi8ELi8ELi8EEvPKfS1_PfiiiE2As has been demoted
// _ZZ16configurableGemmILi128ELi128ELi8ELi8ELi8EEvPKfS1_PfiiiE2Bs has been demoted

.visible .entry _Z16configurableGemmILi64ELi64ELi16ELi2ELi2EEvPKfS1_Pfiii(
	.param .u64 .ptr .align 1 _Z16configurableGemmILi64ELi64ELi16ELi2ELi2EEvPKfS1_Pfiii_param_0,
	.param .u64 .ptr .align 1 _Z16configurableGemmILi64ELi64ELi16ELi2ELi2EEvPKfS1_Pfiii_param_1,
	.param .u64 .ptr .align 1 _Z16configurableGemmILi64ELi64ELi16ELi2ELi2EEvPKfS1_Pfiii_param_2,
	.param .u32 _Z16configurableGemmILi64ELi64ELi16ELi2ELi2EEvPKfS1_Pfiii_param_3,
	.param .u32 _Z16configurableGemmILi64ELi64ELi16ELi2ELi2EEvPKfS1_Pfiii_param_4,
	.param .u32 _Z16configurableGemmILi64ELi64ELi16ELi2ELi2EEvPKfS1_Pfiii_param_5
)
{
	.reg .pred 	%p<22>;
	.reg .b32 	%r<58>;
	.reg .b32 	%f<155>;
	.reg .b64 	%rd<15>;
	// demoted variable
	.shared .align 4 .b8 _ZZ16configurableGemmILi64ELi64ELi16ELi2ELi2EEvPKfS1_PfiiiE2As[4160];
	// demoted variable
	.shared .align 4 .b8 _ZZ16configurableGemmILi64ELi64ELi16ELi2ELi2EEvPKfS1_PfiiiE2Bs[4160];
	ld.param.u64 	%rd6, [_Z16configurableGemmILi64ELi64ELi16ELi2ELi2EEvPKfS1_Pfiii_param_0];
	ld.param.u64 	%rd7, [_Z16configurableGemmILi64ELi64ELi16ELi2ELi2EEvPKfS1_Pfiii_param_1];
	ld.param.u64 	%rd8, [_Z16configurableGemmILi64ELi64ELi16ELi2ELi2EEvPKfS1_Pfiii_param_2];
	ld.param.u32 	%r28, [_Z16configurableGemmILi64ELi64ELi16ELi2ELi2EEvPKfS1_Pfiii_param_3];
	ld.param.u32 	%r29, [_Z16configurableGemmILi64ELi64ELi16ELi2ELi2EEvPKfS1_Pfiii_param_4];
	ld.param.u32 	%r30, [_Z16configurableGemmILi64ELi64ELi16ELi2ELi2EEvPKfS1_Pfiii_param_5];
	cvta.to.global.u64 	%rd1, %rd8;
	mov.u32 	%r31, %tid.x;
	mov.u32 	%r32, %tid.y;
	mov.u32 	%r33, %ctaid.y;
	shl.b32 	%r1, %r33, 6;
	shl.b32 	%r2, %r32, 1;
	add.s32 	%r3, %r1, %r2;
	mov.u32 	%r34, %ctaid.x;
	shl.b32 	%r4, %r34, 6;
	shl.b32 	%r5, %r31, 1;
	add.s32 	%r6, %r4, %r5;
	shl.b32 	%r35, %r32, 5;
	add.s32 	%r7, %r35, %r31;
	setp.lt.s32 	%p1, %r30, 1;
	mov.f32 	%f151, 0f00000000;
	mov.f32 	%f152, %f151;
	mov.f32 	%f153, %f151;
	mov.f32 	%f154, %f151;
	@%p1 bra 	$L__BB0_9;
	shr.u32 	%r54, %r7, 6;
	and.b32  	%r37, %r7, 63;
	add.s32 	%r9, %r37, %r1;
	add.s32 	%r10, %r37, %r4;
	mov.u32 	%r38, _ZZ16configurableGemmILi64ELi64ELi16ELi2ELi2EEvPKfS1_PfiiiE2Bs;
	mad.lo.s32 	%r39, %r54, 260, %r38;
	shl.b32 	%r40, %r7, 2;
	and.b32  	%r41, %r40, 252;
	add.s32 	%r11, %r39, %r41;
	shl.b32 	%r42, %r2, 2;
	mov.u32 	%r43, _ZZ16configurableGemmILi64ELi64ELi16ELi2ELi2EEvPKfS1_PfiiiE2As;
	add.s32 	%r12, %r43, %r42;
	shl.b32 	%r44, %r5, 2;
	add.s32 	%r13, %r38, %r44;
	mad.lo.s32 	%r45, %r29, %r54, %r4;
	add.s32 	%r56, %r45, %r37;
	shl.b32 	%r15, %r29, 4;
	mad.lo.s32 	%r55, %r9, %r30, %r54;
	cvta.to.global.u64 	%rd2, %rd7;
	cvta.to.global.u64 	%rd3, %rd6;
	mov.b32 	%r57, 0;
	mov.f32 	%f151, 0f00000000;
$L__BB0_2:
	setp.gt.u32 	%p2, %r7, 1023;
	@%p2 bra 	$L__BB0_8;
	setp.ge.s32 	%p3, %r9, %r28;
	setp.ge.s32 	%p4, %r54, %r30;
	mov.f32 	%f149, 0f00000000;
	or.pred  	%p5, %p4, %p3;
	@%p5 bra 	$L__BB0_5;
	mul.wide.u32 	%rd9, %r55, 4;
	add.s64 	%rd10, %rd3, %rd9;
	ld.global.nc.f32 	%f149, [%rd10];
$L__BB0_5:
	setp.ge.s32 	%p7, %r10, %r29;
	shr.u32 	%r47, %r7, 6;
	mad.lo.s32 	%r49, %r47, 260, %r43;
	shl.b32 	%r50, %r7, 2;
	and.b32  	%r51, %r50, 252;
	add.s32 	%r52, %r49, %r51;
	st.shared.f32 	[%r52], %f149;
	mov.f32 	%f150, 0f00000000;
	or.pred  	%p8, %p4, %p7;
	@%p8 bra 	$L__BB0_7;
	mul.wide.s32 	%rd11, %r56, 4;
	add.s64 	%rd12, %rd2, %rd11;
	ld.global.nc.f32 	%f150, [%rd12];
$L__BB0_7:
	st.shared.f32 	[%r11], %f150;
$L__BB0_8:
	bar.sync 	0;
	ld.shared.f32 	%f21, [%r12];
	ld.shared.f32 	%f22, [%r12+4];
	ld.shared.f32 	%f23, [%r13];
	ld.shared.f32 	%f24, [%r13+4];
	fma.rn.f32 	%f25, %f21, %f23, %f151;
	fma.rn.f32 	%f26, %f21, %f24, %f152;
	fma.rn.f32 	%f27, %f22, %f23, %f153;
	fma.rn.f32 	%f28, %f22, %f24, %f154;
	ld.shared.f32 	%f29, [%r12+260];
	ld.shared.f32 	%f30, [%r12+264];
	ld.shared.f32 	%f31, [%r13+260];
	ld.shared.f32 	%f32, [%r13+264];
	fma.rn.f32 	%f33, %f29, %f31, %f25;
	fma.rn.f32 	%f34, %f29, %f32, %f26;
	fma.rn.f32 	%f35, %f30, %f31, %f27;
	fma.rn.f32 	%f36, %f30, %f32, %f28;
	ld.shared.f32 	%f37, [%r12+520];
	ld.shared.f32 	%f38, [%r12+524];
	ld.shared.f32 	%f39, [%r13+520];
	ld.shared.f32 	%f40, [%r13+524];
	fma.rn.f32 	%f41, %f37, %f39, %f33;
	fma.rn.f32 	%f42, %f37, %f40, %f34;
	fma.rn.f32 	%f43, %f38, %f39, %f35;
	fma.rn.f32 	%f44, %f38, %f40, %f36;
	ld.shared.f32 	%f45, [%r12+780];
	ld.shared.f32 	%f46, [%r12+784];
	ld.shared.f32 	%f47, [%r13+780];
	ld.shared.f32 	%f48, [%r13+784];
	fma.rn.f32 	%f49, %f45, %f47, %f41;
	fma.rn.f32 	%f50, %f45, %f48, %f42;
	fma.rn.f32 	%f51, %f46, %f47, %f43;
	fma.rn.f32 	%f52, %f46, %f48, %f44;
	ld.shared.f32 	%f53, [%r12+1040];
	ld.shared.f32 	%f54, [%r12+1044];
	ld.shared.f32 	%f55, [%r13+1040];
	ld.shared.f32 	%f56, [%r13+1044];
	fma.rn.f32 	%f57, %f53, %f55, %f49;
	fma.rn.f32 	%f58, %f53, %f56, %f50;
	fma.rn.f32 	%f59, %f54, %f55, %f51;
	fma.rn.f32 	%f60, %f54, %f56, %f52;
	ld.shared.f32 	%f61, [%r12+1300];
	ld.shared.f32 	%f62, [%r12+1304];
	ld.shared.f32 	%f63, [%r13+1300];
	ld.shared.f32 	%f64, [%r13+1304];
	fma.rn.f32 	%f65, %f61, %f63, %f57;
	fma.rn.f32 	%f66, %f61, %f64, %f58;
	fma.rn.f32 	%f67, %f62, %f63, %f59;
	fma.rn.f32 	%f68, %f62, %f64, %f60;
	ld.shared.f32 	%f69, [%r12+1560];
	ld.shared.f32 	%f70, [%r12+1564];
	ld.shared.f32 	%f71, [%r13+1560];
	ld.shared.f32 	%f72, [%r13+1564];
	fma.rn.f32 	%f73, %f69, %f71, %f65;
	fma.rn.f32 	%f74, %f69, %f72, %f66;
	fma.rn.f32 	%f75, %f70, %f71, %f67;
	fma.rn.f32 	%f76, %f70, %f72, %f68;
	ld.shared.f32 	%f77, [%r12+1820];
	ld.shared.f32 	%f78, [%r12+1824];
	ld.shared.f32 	%f79, [%r13+1820];
	ld.shared.f32 	%f80, [%r13+1824];
	fma.rn.f32 	%f81, %f77, %f79, %f73;
	fma.rn.f32 	%f82, %f77, %f80, %f74;
	fma.rn.f32 	%f83, %f78, %f79, %f75;
	fma.rn.f32 	%f84, %f78, %f80, %f76;
	ld.shared.f32 	%f85, [%r12+2080];
	ld.shared.f32 	%f86, [%r12+2084];
	ld.shared.f32 	%f87, [%r13+2080];
	ld.shared.f32 	%f88, [%r13+2084];
	fma.rn.f32 	%f89, %f85, %f87, %f81;
	fma.rn.f32 	%f90, %f85, %f88, %f82;
	fma.rn.f32 	%f91, %f86, %f87, %f83;
	fma.rn.f32 	%f92, %f86, %f88, %f84;
	ld.shared.f32 	%f93, [%r12+2340];
	ld.shared.f32 	%f94, [%r12+2344];
	ld.shared.f32 	%f95, [%r13+2340];
	ld.shared.f32 	%f96, [%r13+2344];
	fma.rn.f32 	%f97, %f93, %f95, %f89;
	fma.rn.f32 	%f98, %f93, %f96, %f90;
	fma.rn.f32 	%f99, %f94, %f95, %f91;
	fma.rn.f32 	%f100, %f94, %f96, %f92;
	ld.shared.f32 	%f101, [%r12+2600];
	ld.shared.f32 	%f102, [%r12+2604];
	ld.shared.f32 	%f103, [%r13+2600];
	ld.shared.f32 	%f104, [%r13+2604];
	fma.rn.f32 	%f105, %f101, %f103, %f97;
	fma.rn.f32 	%f106, %f101, %f104, %f98;
	fma.rn.f32 	%f107, %f102, %f103, %f99;
	fma.rn.f32 	%f108, %f102, %f104, %f100;
	ld.shared.f32 	%f109, [%r12+2860];
	ld.shared.f32 	%f110, [%r12+2864];
	ld.shared.f32 	%f111, [%r13+2860];
	ld.shared.f32 	%f112, [%r13+2864];
	fma.rn.f32 	%f113, %f109, %f111, %f105;
	fma.rn.f32 	%f114, %f109, %f112, %f106;
	fma.rn.f32 	%f115, %f110, %f111, %f107;
	fma.rn.f32 	%f116, %f110, %f112, %f108;
	ld.shared.f32 	%f117, [%r12+3120];
	ld.shared.f32 	%f118, [%r12+3124];
	ld.shared.f32 	%f119, [%r13+3120];
	ld.shared.f32 	%f120, [%r13+3124];
	fma.rn.f32 	%f121, %f117, %f119, %f113;
	fma.rn.f32 	%f122, %f117, %f120, %f114;
	fma.rn.f32 	%f123, %f118, %f119, %f115;
	fma.rn.f32 	%f124, %f118, %f120, %f116;
	ld.shared.f32 	%f125, [%r12+3380];
	ld.shared.f32 	%f126, [%r12+3384];
	ld.shared.f32 	%f127, [%r13+3380];
	ld.shared.f32 	%f128, [%r13+3384];
	fma.rn.f32 	%f129, %f125, %f127, %f121;
	fma.rn.f32 	%f130, %f125, %f128, %f122;
	fma.rn.f32 	%f131, %f126, %f127, %f123;
	fma.rn.f32 	%f132, %f126, %f128, %f124;
	ld.shared.f32 	%f133, [%r12+3640];
	ld.shared.f32 	%f134, [%r12+3644];
	ld.shared.f32 	%f135, [%r13+3640];
	ld.shared.f32 	%f136, [%r13+3644];
	fma.rn.f32 	%f137, %f133, %f135, %f129;
	fma.rn.f32 	%f138, %f133, %f136, %f130;
	fma.rn.f32 	%f139, %f134, %f135, %f131;
	fma.rn.f32 	%f140, %f134, %f136, %f132;
	ld.shared.f32 	%f141, [%r12+3900];
	ld.shared.f32 	%f142, [%r12+3904];
	ld.shared.f32 	%f143, [%r13+3900];
	ld.shared.f32 	%f144, [%r13+3904];
	fma.rn.f32 	%f151, %f141, %f143, %f137;
	fma.rn.f32 	%f152, %f141, %f144, %f138;
	fma.rn.f32 	%f153, %f142, %f143, %f139;
	fma.rn.f32 	%f154, %f142, %f144, %f140;
	bar.sync 	0;
	add.s32 	%r57, %r57, 16;
	add.s32 	%r56, %r56, %r15;
	add.s32 	%r55, %r55, 16;
	add.s32 	%r54, %r54, 16;
	setp.lt.s32 	%p9, %r57, %r30;
	@%p9 bra 	$L__BB0_2;
$L__BB0_9:
	setp.ge.s32 	%p10, %r3, %r28;
	mad.lo.s32 	%r25, %r3, %r29, %r6;
	setp.ge.s32 	%p11, %r6, %r29;
	mul.wide.s32 	%rd13, %r25, 4;
	add.s64 	%rd4, %rd1, %rd13;
	or.pred  	%p12, %p10, %p11;
	@%p12 bra 	$L__BB0_11;
	st.global.f32 	[%rd4], %f151;
$L__BB0_11:
	setp.ge.s32 	%p13, %r3, %r28;
	add.s32 	%r26, %r6, 1;
	setp.ge.s32 	%p14, %r26, %r29;
	or.pred  	%p15, %p13, %p14;
	@%p15 bra 	$L__BB0_13;
	st.global.f32 	[%rd4+4], %f152;
$L__BB0_13:
	setp.ge.s32 	%p16, %r6, %r29;
	add.s32 	%r27, %r3, 1;
	setp.ge.s32 	%p17, %r27, %r28;
	add.s32 	%r53, %r25, %r29;
	mul.wide.s32 	%rd14, %r53, 4;
	add.s64 	%rd5, %rd1, %rd14;
	or.pred  	%p18, %p17, %p16;
	@%p18 bra 	$L__BB0_15;
	st.global.f32 	[%rd5], %f153;
$L__BB0_15:
	setp.ge.s32 	%p19, %r27, %r28;
	setp.ge.s32 	%p20, %r26, %r29;
	or.pred  	%p21, %p19, %p20;
	@%p21 bra 	$L__BB0_17;
	st.global.f32 	[%rd5+4], %f154;
$L__BB0_17:
	ret;

}
	// .globl	_Z16configurableGemmILi64ELi64ELi16ELi4ELi4EEvPKfS1_Pfiii
.visible .entry _Z16configurableGemmILi64ELi64ELi16ELi4ELi4EEvPKfS1_Pfiii(
	.param .u64 .ptr .align 1 _Z16configurableGemmILi64ELi64ELi16ELi4ELi4EEvPKfS1_Pfiii_param_0,
	.param .u64 .ptr .align 1 _Z16configurableGemmILi64ELi64ELi16ELi4ELi4EEvPKfS1_Pfiii_param_1,
	.param .u64 .ptr .align 1 _Z16configurableGemmILi64ELi64ELi16ELi4ELi4EEvPKfS1_Pfiii_param_2,
	.param .u32 _Z16configurableGemmILi64ELi64ELi16ELi4ELi4EEvPKfS1_Pfiii_param_3,
	.param .u32 _Z16configurableGemmILi64ELi64ELi16ELi4ELi4EEvPKfS1_Pfiii_param_4,
	.param .u32 _Z16configurableGemmILi64ELi64ELi16ELi4ELi4EEvPKfS1_Pfiii_param_5
)
{
	.reg .pred 	%p<60>;
	.reg .b16 	%rs<6>;
	.reg .b32 	%r<76>;
	.reg .b32 	%f<459>;
	.reg .b64 	%rd<21>;
	// demoted variable
	.shared .align 4 .b8 _ZZ16configurableGemmILi64ELi64ELi16ELi4ELi4EEvPKfS1_PfiiiE2As[4160];
	// demoted variable
	.shared .align 4 .b8 _ZZ16configurableGemmILi64ELi64ELi16ELi4ELi4EEvPKfS1_PfiiiE2Bs[4160];
	ld.param.u64 	%rd8, [_Z16configurableGemmILi64ELi64ELi16ELi4ELi4EEvPKfS1_Pfiii_param_2];
	ld.param.u32 	%r38, [_Z16configurableGemmILi64ELi64ELi16ELi4ELi4EEvPKfS1_Pfiii_param_3];
	ld.param.u32 	%r39, [_Z16configurableGemmILi64ELi64ELi16ELi4ELi4EEvPKfS1_Pfiii_param_4];
	ld.param.u32 	%r40, [_Z16configurableGemmILi64ELi64ELi16ELi4ELi4EEvPKfS1_Pfiii_param_5];
	cvta.to.global.u64 	%rd1, %rd8;
	mov.u32 	%r1, %tid.x;
	mov.u32 	%r2, %tid.y;
	mov.u32 	%r41, %ctaid.y;
	shl.b32 	%r3, %r41, 6;
	shl.b32 	%r42, %r2, 2;
	add.s32 	%r4, %r3, %r42;
	mov.u32 	%r43, %ctaid.x;
	shl.b32 	%r5, %r43, 6;
	shl.b32 	%r44, %r1, 2;
	add.s32 	%r6, %r5, %r44;
	shl.b32 	%r45, %r2, 4;
	add.s32 	%r7, %r45, %r1;
	setp.lt.s32 	%p1, %r40, 1;
	mov.f32 	%f443, 0f00000000;
	mov.f32 	%f444, %f443;
	mov.f32 	%f445, %f443;
	mov.f32 	%f446, %f443;
	mov.f32 	%f447, %f443;
	mov.f32 	%f448, %f443;
	mov.f32 	%f449, %f443;
	mov.f32 	%f450, %f443;
	mov.f32 	%f451, %f443;
	mov.f32 	%f452, %f443;
	mov.f32 	%f453, %f443;
	mov.f32 	%f454, %f443;
	mov.f32 	%f455, %f443;
	mov.f32 	%f456, %f443;
	mov.f32 	%f457, %f443;
	mov.f32 	%f458, %f443;
	@%p1 bra 	$L__BB1_12;
	shr.u32 	%r8, %r7, 6;
	cvt.u16.u32 	%rs1, %r2;
	shl.b16 	%rs2, %rs1, 4;
	cvt.u16.u32 	%rs3, %r1;
	add.s16 	%rs4, %rs2, %rs3;
	cvt.u32.u16 	%r47, %rs4;
	and.b32  	%r48, %r47, 63;
	and.b16  	%rs5, %rs4, 63;
	mul.wide.u16 	%r49, %rs5, 4;
	mad.lo.s32 	%r50, %r8, 260, %r49;
	mov.u32 	%r51, _ZZ16configurableGemmILi64ELi64ELi16ELi4ELi4EEvPKfS1_PfiiiE2As;
	add.s32 	%r9, %r51, %r50;
	add.s32 	%r52, %r3, %r48;
	mad.lo.s32 	%r10, %r40, %r52, %r8;
	mov.b32 	%r70, 0;
	mov.f32 	%f443, 0f00000000;
$L__BB1_2:
	setp.gt.u32 	%p2, %r7, 1023;
	@%p2 bra 	$L__BB1_11;
	add.s32 	%r72, %r10, %r70;
	add.s32 	%r71, %r8, %r70;
	mov.u32 	%r73, %r9;
	mov.u32 	%r74, %r7;
$L__BB1_4:
	and.b32  	%r53, %r74, 63;
	add.s32 	%r55, %r53, %r3;
	setp.ge.s32 	%p3, %r71, %r40;
	setp.ge.s32 	%p4, %r55, %r38;
	mov.f32 	%f441, 0f00000000;
	or.pred  	%p5, %p3, %p4;
	@%p5 bra 	$L__BB1_6;
	ld.param.u64 	%rd19, [_Z16configurableGemmILi64ELi64ELi16ELi4ELi4EEvPKfS1_Pfiii_param_0];
	cvta.to.global.u64 	%rd9, %rd19;
	mul.wide.u32 	%rd10, %r72, 4;
	add.s64 	%rd11, %rd9, %rd10;
	ld.global.nc.f32 	%f441, [%rd11];
$L__BB1_6:
	st.shared.f32 	[%r73], %f441;
	add.s32 	%r18, %r74, 256;
	add.s32 	%r73, %r73, 1040;
	add.s32 	%r72, %r72, 4;
	add.s32 	%r71, %r71, 4;
	setp.lt.u32 	%p6, %r74, 768;
	mov.u32 	%r74, %r18;
	@%p6 bra 	$L__BB1_4;
	mov.u32 	%r75, %r7;
$L__BB1_8:
	shr.u32 	%r23, %r75, 6;
	and.b32  	%r24, %r75, 63;
	add.s32 	%r25, %r23, %r70;
	add.s32 	%r26, %r24, %r5;
	setp.ge.s32 	%p7, %r25, %r40;
	setp.ge.s32 	%p8, %r26, %r39;
	mov.f32 	%f442, 0f00000000;
	or.pred  	%p9, %p7, %p8;
	@%p9 bra 	$L__BB1_10;
	ld.param.u64 	%rd20, [_Z16configurableGemmILi64ELi64ELi16ELi4ELi4EEvPKfS1_Pfiii_param_1];
	mad.lo.s32 	%r56, %r25, %r39, %r26;
	cvta.to.global.u64 	%rd12, %rd20;
	mul.wide.s32 	%rd13, %r56, 4;
	add.s64 	%rd14, %rd12, %rd13;
	ld.global.nc.f32 	%f442, [%rd14];
$L__BB1_10:
	mov.u32 	%r57, _ZZ16configurableGemmILi64ELi64ELi16ELi4ELi4EEvPKfS1_PfiiiE2Bs;
	mad.lo.s32 	%r58, %r23, 260, %r57;
	shl.b32 	%r59, %r24, 2;
	add.s32 	%r60, %r58, %r59;
	st.shared.f32 	[%r60], %f442;
	add.s32 	%r27, %r75, 256;
	setp.lt.u32 	%p10, %r75, 768;
	mov.u32 	%r75, %r27;
	@%p10 bra 	$L__BB1_8;
$L__BB1_11:
	bar.sync 	0;
	mov.u32 	%r61, %tid.y;
	shl.b32 	%r62, %r61, 4;
	mov.u32 	%r63, _ZZ16configurableGemmILi64ELi64ELi16ELi4ELi4EEvPKfS1_PfiiiE2As;
	add.s32 	%r64, %r63, %r62;
	ld.shared.f32 	%f57, [%r64];
	ld.shared.f32 	%f58, [%r64+4];
	ld.shared.f32 	%f59, [%r64+8];
	ld.shared.f32 	%f60, [%r64+12];
	mov.u32 	%r65, %tid.x;
	shl.b32 	%r66, %r65, 4;
	mov.u32 	%r67, _ZZ16configurableGemmILi64ELi64ELi16ELi4ELi4EEvPKfS1_PfiiiE2Bs;
	add.s32 	%r68, %r67, %r66;
	ld.shared.f32 	%f61, [%r68];
	ld.shared.f32 	%f62, [%r68+4];
	ld.shared.f32 	%f63, [%r68+8];
	ld.shared.f32 	%f64, [%r68+12];
	fma.rn.f32 	%f65, %f57, %f61, %f450;
	fma.rn.f32 	%f66, %f57, %f62, %f449;
	fma.rn.f32 	%f67, %f57, %f63, %f448;
	fma.rn.f32 	%f68, %f57, %f64, %f447;
	fma.rn.f32 	%f69, %f58, %f61, %f446;
	fma.rn.f32 	%f70, %f58, %f62, %f445;
	fma.rn.f32 	%f71, %f58, %f63, %f444;
	fma.rn.f32 	%f72, %f58, %f64, %f443;
	fma.rn.f32 	%f73, %f59, %f61, %f451;
	fma.rn.f32 	%f74, %f59, %f62, %f452;
	fma.rn.f32 	%f75, %f59, %f63, %f453;
	fma.rn.f32 	%f76, %f59, %f64, %f454;
	fma.rn.f32 	%f77, %f60, %f61, %f455;
	fma.rn.f32 	%f78, %f60, %f62, %f456;
	fma.rn.f32 	%f79, %f60, %f63, %f457;
	fma.rn.f32 	%f80, %f60, %f64, %f458;
	ld.shared.f32 	%f81, [%r64+260];
	ld.shared.f32 	%f82, [%r64+264];
	ld.shared.f32 	%f83, [%r64+268];
	ld.shared.f32 	%f84, [%r64+272];
	ld.shared.f32 	%f85, [%r68+260];
	ld.shared.f32 	%f86, [%r68+264];
	ld.shared.f32 	%f87, [%r68+268];
	ld.shared.f32 	%f88, [%r68+272];
	fma.rn.f32 	%f89, %f81, %f85, %f65;
	fma.rn.f32 	%f90, %f81, %f86, %f66;
	fma.rn.f32 	%f91, %f81, %f87, %f67;
	fma.rn.f32 	%f92, %f81, %f88, %f68;
	fma.rn.f32 	%f93, %f82, %f85, %f69;
	fma.rn.f32 	%f94, %f82, %f86, %f70;
	fma.rn.f32 	%f95, %f82, %f87, %f71;
	fma.rn.f32 	%f96, %f82, %f88, %f72;
	fma.rn.f32 	%f97, %f83, %f85, %f73;
	fma.rn.f32 	%f98, %f83, %f86, %f74;
	fma.rn.f32 	%f99, %f83, %f87, %f75;
	fma.rn.f32 	%f100, %f83, %f88, %f76;
	fma.rn.f32 	%f101, %f84, %f85, %f77;
	fma.rn.f32 	%f102, %f84, %f86, %f78;
	fma.rn.f32 	%f103, %f84, %f87, %f79;
	fma.rn.f32 	%f104, %f84, %f88, %f80;
	ld.shared.f32 	%f105, [%r64+520];
	ld.shared.f32 	%f106, [%r64+524];
	ld.shared.f32 	%f107, [%r64+528];
	ld.shared.f32 	%f108, [%r64+532];
	ld.shared.f32 	%f109, [%r68+520];
	ld.shared.f32 	%f110, [%r68+524];
	ld.shared.f32 	%f111, [%r68+528];
	ld.shared.f32 	%f112, [%r68+532];
	fma.rn.f32 	%f113, %f105, %f109, %f89;
	fma.rn.f32 	%f114, %f105, %f110, %f90;
	fma.rn.f32 	%f115, %f105, %f111, %f91;
	fma.rn.f32 	%f116, %f105, %f112, %f92;
	fma.rn.f32 	%f117, %f106, %f109, %f93;
	fma.rn.f32 	%f118, %f106, %f110, %f94;
	fma.rn.f32 	%f119, %f106, %f111, %f95;
	fma.rn.f32 	%f120, %f106, %f112, %f96;
	fma.rn.f32 	%f121, %f107, %f109, %f97;
	fma.rn.f32 	%f122, %f107, %f110, %f98;
	fma.rn.f32 	%f123, %f107, %f111, %f99;
	fma.rn.f32 	%f124, %f107, %f112, %f100;
	fma.rn.f32 	%f125, %f108, %f109, %f101;
	fma.rn.f32 	%f126, %f108, %f110, %f102;
	fma.rn.f32 	%f127, %f108, %f111, %f103;
	fma.rn.f32 	%f128, %f108, %f112, %f104;
	ld.shared.f32 	%f129, [%r64+780];
	ld.shared.f32 	%f130, [%r64+784];
	ld.shared.f32 	%f131, [%r64+788];
	ld.shared.f32 	%f132, [%r64+792];
	ld.shared.f32 	%f133, [%r68+780];
	ld.shared.f32 	%f134, [%r68+784];
	ld.shared.f32 	%f135, [%r68+788];
	ld.shared.f32 	%f136, [%r68+792];
	fma.rn.f32 	%f137, %f129, %f133, %f113;
	fma.rn.f32 	%f138, %f129, %f134, %f114;
	fma.rn.f32 	%f139, %f129, %f135, %f115;
	fma.rn.f32 	%f140, %f129, %f136, %f116;
	fma.rn.f32 	%f141, %f130, %f133, %f117;
	fma.rn.f32 	%f142, %f130, %f134, %f118;
	fma.rn.f32 	%f143, %f130, %f135, %f119;
	fma.rn.f32 	%f144, %f130, %f136, %f120;
	fma.rn.f32 	%f145, %f131, %f133, %f121;
	fma.rn.f32 	%f146, %f131, %f134, %f122;
	fma.rn.f32 	%f147, %f131, %f135, %f123;
	fma.rn.f32 	%f148, %f131, %f136, %f124;
	fma.rn.f32 	%f149, %f132, %f133, %f125;
	fma.rn.f32 	%f150, %f132, %f134, %f126;
	fma.rn.f32 	%f151, %f132, %f135, %f127;
	fma.rn.f32 	%f152, %f132, %f136, %f128;
	ld.shared.f32 	%f153, [%r64+1040];
	ld.shared.f32 	%f154, [%r64+1044];
	ld.shared.f32 	%f155, [%r64+1048];
	ld.shared.f32 	%f156, [%r64+1052];
	ld.shared.f32 	%f157, [%r68+1040];
	ld.shared.f32 	%f158, [%r68+1044];
	ld.shared.f32 	%f159, [%r68+1048];
	ld.shared.f32 	%f160, [%r68+1052];
	fma.rn.f32 	%f161, %f153, %f157, %f137;
	fma.rn.f32 	%f162, %f153, %f158, %f138;
	fma.rn.f32 	%f163, %f153, %f159, %f139;
	fma.rn.f32 	%f164, %f153, %f160, %f140;
	fma.rn.f32 	%f165, %f154, %f157, %f141;
	fma.rn.f32 	%f166, %f154, %f158, %f142;
	fma.rn.f32 	%f167, %f154, %f159, %f143;
	fma.rn.f32 	%f168, %f154, %f160, %f144;
	fma.rn.f32 	%f169, %f155, %f157, %f145;
	fma.rn.f32 	%f170, %f155, %f158, %f146;
	fma.rn.f32 	%f171, %f155, %f159, %f147;
	fma.rn.f32 	%f172, %f155, %f160, %f148;
	fma.rn.f32 	%f173, %f156, %f157, %f149;
	fma.rn.f32 	%f174, %f156, %f158, %f150;
	fma.rn.f32 	%f175, %f156, %f159, %f151;
	fma.rn.f32 	%f176, %f156, %f160, %f152;
	ld.shared.f32 	%f177, [%r64+1300];
	ld.shared.f32 	%f178, [%r64+1304];
	ld.shared.f32 	%f179, [%r64+1308];
	ld.shared.f32 	%f180, [%r64+1312];
	ld.shared.f32 	%f181, [%r68+1300];
	ld.shared.f32 	%f182, [%r68+1304];
	ld.shared.f32 	%f183, [%r68+1308];
	ld.shared.f32 	%f184, [%r68+1312];
	fma.rn.f32 	%f185, %f177, %f181, %f161;
	fma.rn.f32 	%f186, %f177, %f182, %f162;
	fma.rn.f32 	%f187, %f177, %f183, %f163;
	fma.rn.f32 	%f188, %f177, %f184, %f164;
	fma.rn.f32 	%f189, %f178, %f181, %f165;
	fma.rn.f32 	%f190, %f178, %f182, %f166;
	fma.rn.f32 	%f191, %f178, %f183, %f167;
	fma.rn.f32 	%f192, %f178, %f184, %f168;
	fma.rn.f32 	%f193, %f179, %f181, %f169;
	fma.rn.f32 	%f194, %f179, %f182, %f170;
	fma.rn.f32 	%f195, %f179, %f183, %f171;
	fma.rn.f32 	%f196, %f179, %f184, %f172;
	fma.rn.f32 	%f197, %f180, %f181, %f173;
	fma.rn.f32 	%f198, %f180, %f182, %f174;
	fma.rn.f32 	%f199, %f180, %f183, %f175;
	fma.rn.f32 	%f200, %f180, %f184, %f176;
	ld.shared.f32 	%f201, [%r64+1560];
	ld.shared.f32 	%f202, [%r64+1564];
	ld.shared.f32 	%f203, [%r64+1568];
	ld.shared.f32 	%f204, [%r64+1572];
	ld.shared.f32 	%f205, [%r68+1560];
	ld.shared.f32 	%f206, [%r68+1564];
	ld.shared.f32 	%f207, [%r68+1568];
	ld.shared.f32 	%f208, [%r68+1572];
	fma.rn.f32 	%f209, %f201, %f205, %f185;
	fma.rn.f32 	%f210, %f201, %f206, %f186;
	fma.rn.f32 	%f211, %f201, %f207, %f187;
	fma.rn.f32 	%f212, %f201, %f208, %f188;
	fma.rn.f32 	%f213, %f202, %f205, %f189;
	fma.rn.f32 	%f214, %f202, %f206, %f190;
	fma.rn.f32 	%f215, %f202, %f207, %f191;
	fma.rn.f32 	%f216, %f202, %f208, %f192;
	fma.rn.f32 	%f217, %f203, %f205, %f193;
	fma.rn.f32 	%f218, %f203, %f206, %f194;
	fma.rn.f32 	%f219, %f203, %f207, %f195;
	fma.rn.f32 	%f220, %f203, %f208, %f196;
	fma.rn.f32 	%f221, %f204, %f205, %f197;
	fma.rn.f32 	%f222, %f204, %f206, %f198;
	fma.rn.f32 	%f223, %f204, %f207, %f199;
	fma.rn.f32 	%f224, %f204, %f208, %f200;
	ld.shared.f32 	%f225, [%r64+1820];
	ld.shared.f32 	%f226, [%r64+1824];
	ld.shared.f32 	%f227, [%r64+1828];
	ld.shared.f32 	%f228, [%r64+1832];
	ld.shared.f32 	%f229, [%r68+1820];
	ld.shared.f32 	%f230, [%r68+1824];
	ld.shared.f32 	%f231, [%r68+1828];
	ld.shared.f32 	%f232, [%r68+1832];
	fma.rn.f32 	%f233, %f225, %f229, %f209;
	fma.rn.f32 	%f234, %f225, %f230, %f210;
	fma.rn.f32 	%f235, %f225, %f231, %f211;
	fma.rn.f32 	%f236, %f225, %f232, %f212;
	fma.rn.f32 	%f237, %f226, %f229, %f213;
	fma.rn.f32 	%f238, %f226, %f230, %f214;
	fma.rn.f32 	%f239, %f226, %f231, %f215;
	fma.rn.f32 	%f240, %f226, %f232, %f216;
	fma.rn.f32 	%f241, %f227, %f229, %f217;
	fma.rn.f32 	%f242, %f227, %f230, %f218;
	fma.rn.f32 	%f243, %f227, %f231, %f219;
	fma.rn.f32 	%f244, %f227, %f232, %f220;
	fma.rn.f32 	%f245, %f228, %f229, %f221;
	fma.rn.f32 	%f246, %f228, %f230, %f222;
	fma.rn.f32 	%f247, %f228, %f231, %f223;
	fma.rn.f32 	%f248, %f228, %f232, %f224;
	ld.shared.f32 	%f249, [%r64+2080];
	ld.shared.f32 	%f250, [%r64+2084];
	ld.shared.f32 	%f251, [%r64+2088];
	ld.shared.f32 	%f252, [%r64+2092];
	ld.shared.f32 	%f253, [%r68+2080];
	ld.shared.f32 	%f254, [%r68+2084];
	ld.shared.f32 	%f255, [%r68+2088];
	ld.shared.f32 	%f256, [%r68+2092];
	fma.rn.f32 	%f257, %f249, %f253, %f233;
	fma.rn.f32 	%f258, %f249, %f254, %f234;
	fma.rn.f32 	%f259, %f249, %f255, %f235;
	fma.rn.f32 	%f260, %f249, %f256, %f236;
	fma.rn.f32 	%f261, %f250, %f253, %f237;
	fma.rn.f32 	%f262, %f250, %f254, %f238;
	fma.rn.f32 	%f263, %f250, %f255, %f239;
	fma.rn.f32 	%f264, %f250, %f256, %f240;
	fma.rn.f32 	%f265, %f251, %f253, %f241;
	fma.rn.f32 	%f266, %f251, %f254, %f242;
	fma.rn.f32 	%f267, %f251, %f255, %f243;
	fma.rn.f32 	%f268, %f251, %f256, %f244;
	fma.rn.f32 	%f269, %f252, %f253, %f245;
	fma.rn.f32 	%f270, %f252, %f254, %f246;
	fma.rn.f32 	%f271, %f252, %f255, %f247;
	fma.rn.f32 	%f272, %f252, %f256, %f248;
	ld.shared.f32 	%f273, [%r64+2340];
	ld.shared.f32 	%f274, [%r64+2344];
	ld.shared.f32 	%f275, [%r64+2348];
	ld.shared.f32 	%f276, [%r64+2352];
	ld.shared.f32 	%f277, [%r68+2340];
	ld.shared.f32 	%f278, [%r68+2344];
	ld.shared.f32 	%f279, [%r68+2348];
	ld.shared.f32 	%f280, [%r68+2352];
	fma.rn.f32 	%f281, %f273, %f277, %f257;
	fma.rn.f32 	%f282, %f273, %f278, %f258;
	fma.rn.f32 	%f283, %f273, %f279, %f259;
	fma.rn.f32 	%f284, %f273, %f280, %f260;
	fma.rn.f32 	%f285, %f274, %f277, %f261;
	fma.rn.f32 	%f286, %f274, %f278, %f262;
	fma.rn.f32 	%f287, %f274, %f279, %f263;
	fma.rn.f32 	%f288, %f274, %f280, %f264;
	fma.rn.f32 	%f289, %f275, %f277, %f265;
	fma.rn.f32 	%f290, %f275, %f278, %f266;
	fma.rn.f32 	%f291, %f275, %f279, %f267;
	fma.rn.f32 	%f292, %f275, %f280, %f268;
	fma.rn.f32 	%f293, %f276, %f277, %f269;
	fma.rn.f32 	%f294, %f276, %f278, %f270;
	fma.rn.f32 	%f295, %f276, %f279, %f271;
	fma.rn.f32 	%f296, %f276, %f280, %f272;
	ld.shared.f32 	%f297, [%r64+2600];
	ld.shared.f32 	%f298, [%r64+2604];
	ld.shared.f32 	%f299, [%r64+2608];
	ld.shared.f32 	%f300, [%r64+2612];
	ld.shared.f32 	%f301, [%r68+2600];
	ld.shared.f32 	%f302, [%r68+2604];
	ld.shared.f32 	%f303, [%r68+2608];
	ld.shared.f32 	%f304, [%r68+2612];
	fma.rn.f32 	%f305, %f297, %f301, %f281;
	fma.rn.f32 	%f306, %f297, %f302, %f282;
	fma.rn.f32 	%f307, %f297, %f303, %f283;
	fma.rn.f32 	%f308, %f297, %f304, %f284;
	fma.rn.f32 	%f309, %f298, %f301, %f285;
	fma.rn.f32 	%f310, %f298, %f302, %f286;
	fma.rn.f32 	%f311, %f298, %f303, %f287;
	fma.rn.f32 	%f312, %f298, %f304, %f288;
	fma.rn.f32 	%f313, %f299, %f301, %f289;
	fma.rn.f32 	%f314, %f299, %f302, %f290;
	fma.rn.f32 	%f315, %f299, %f303, %f291;
	fma.rn.f32 	%f316, %f299, %f304, %f292;
	fma.rn.f32 	%f317, %f300, %f301, %f293;
	fma.rn.f32 	%f318, %f300, %f302, %f294;
	fma.rn.f32 	%f319, %f300, %f303, %f295;
	fma.rn.f32 	%f320, %f300, %f304, %f296;
	ld.shared.f32 	%f321, [%r64+2860];
	ld.shared.f32 	%f322, [%r64+2864];
	ld.shared.f32 	%f323, [%r64+2868];
	ld.shared.f32 	%f324, [%r64+2872];
	ld.shared.f32 	%f325, [%r68+2860];
	ld.shared.f32 	%f326, [%r68+2864];
	ld.shared.f32 	%f327, [%r68+2868];
	ld.shared.f32 	%f328, [%r68+2872];
	fma.rn.f32 	%f329, %f321, %f325, %f305;
	fma.rn.f32 	%f330, %f321, %f326, %f306;
	fma.rn.f32 	%f331, %f321, %f327, %f307;
	fma.rn.f32 	%f332, %f321, %f328, %f308;
	fma.rn.f32 	%f333, %f322, %f325, %f309;
	fma.rn.f32 	%f334, %f322, %f326, %f310;
	fma.rn.f32 	%f335, %f322, %f327, %f311;
	fma.rn.f32 	%f336, %f322, %f328, %f312;
	fma.rn.f32 	%f337, %f323, %f325, %f313;
	fma.rn.f32 	%f338, %f323, %f326, %f314;
	fma.rn.f32 	%f339, %f323, %f327, %f315;
	fma.rn.f32 	%f340, %f323, %f328, %f316;
	fma.rn.f32 	%f341, %f324, %f325, %f317;
	fma.rn.f32 	%f342, %f324, %f326, %f318;
	fma.rn.f32 	%f343, %f324, %f327, %f319;
	fma.rn.f32 	%f344, %f324, %f328, %f320;
	ld.shared.f32 	%f345, [%r64+3120];
	ld.shared.f32 	%f346, [%r64+3124];
	ld.shared.f32 	%f347, [%r64+3128];
	ld.shared.f32 	%f348, [%r64+3132];
	ld.shared.f32 	%f349, [%r68+3120];
	ld.shared.f32 	%f350, [%r68+3124];
	ld.shared.f32 	%f351, [%r68+3128];
	ld.shared.f32 	%f352, [%r68+3132];
	fma.rn.f32 	%f353, %f345, %f349, %f329;
	fma.rn.f32 	%f354, %f345, %f350, %f330;
	fma.rn.f32 	%f355, %f345, %f351, %f331;
	fma.rn.f32 	%f356, %f345, %f352, %f332;
	fma.rn.f32 	%f357, %f346, %f349, %f333;
	fma.rn.f32 	%f358, %f346, %f350, %f334;
	fma.rn.f32 	%f359, %f346, %f351, %f335;
	fma.rn.f32 	%f360, %f346, %f352, %f336;
	fma.rn.f32 	%f361, %f347, %f349, %f337;
	fma.rn.f32 	%f362, %f347, %f350, %f338;
	fma.rn.f32 	%f363, %f347, %f351, %f339;
	fma.rn.f32 	%f364, %f347, %f352, %f340;
	fma.rn.f32 	%f365, %f348, %f349, %f341;
	fma.rn.f32 	%f366, %f348, %f350, %f342;
	fma.rn.f32 	%f367, %f348, %f351, %f343;
	fma.rn.f32 	%f368, %f348, %f352, %f344;
	ld.shared.f32 	%f369, [%r64+3380];
	ld.shared.f32 	%f370, [%r64+3384];
	ld.shared.f32 	%f371, [%r64+3388];
	ld.shared.f32 	%f372, [%r64+3392];
	ld.shared.f32 	%f373, [%r68+3380];
	ld.shared.f32 	%f374, [%r68+3384];
	ld.shared.f32 	%f375, [%r68+3388];
	ld.shared.f32 	%f376, [%r68+3392];
	fma.rn.f32 	%f377, %f369, %f373, %f353;
	fma.rn.f32 	%f378, %f369, %f374, %f354;
	fma.rn.f32 	%f379, %f369, %f375, %f355;
	fma.rn.f32 	%f380, %f369, %f376, %f356;
	fma.rn.f32 	%f381, %f370, %f373, %f357;
	fma.rn.f32 	%f382, %f370, %f374, %f358;
	fma.rn.f32 	%f383, %f370, %f375, %f359;
	fma.rn.f32 	%f384, %f370, %f376, %f360;
	fma.rn.f32 	%f385, %f371, %f373, %f361;
	fma.rn.f32 	%f386, %f371, %f374, %f362;
	fma.rn.f32 	%f387, %f371, %f375, %f363;
	fma.rn.f32 	%f388, %f371, %f376, %f364;
	fma.rn.f32 	%f389, %f372, %f373, %f365;
	fma.rn.f32 	%f390, %f372, %f374, %f366;
	fma.rn.f32 	%f391, %f372, %f375, %f367;
	fma.rn.f32 	%f392, %f372, %f376, %f368;
	ld.shared.f32 	%f393, [%r64+3640];
	ld.shared.f32 	%f394, [%r64+3644];
	ld.shared.f32 	%f395, [%r64+3648];
	ld.shared.f32 	%f396, [%r64+3652];
	ld.shared.f32 	%f397, [%r68+3640];
	ld.shared.f32 	%f398, [%r68+3644];
	ld.shared.f32 	%f399, [%r68+3648];
	ld.shared.f32 	%f400, [%r68+3652];
	fma.rn.f32 	%f401, %f393, %f397, %f377;
	fma.rn.f32 	%f402, %f393, %f398, %f378;
	fma.rn.f32 	%f403, %f393, %f399, %f379;
	fma.rn.f32 	%f404, %f393, %f400, %f380;
	fma.rn.f32 	%f405, %f394, %f397, %f381;
	fma.rn.f32 	%f406, %f394, %f398, %f382;
	fma.rn.f32 	%f407, %f394, %f399, %f383;
	fma.rn.f32 	%f408, %f394, %f400, %f384;
	fma.rn.f32 	%f409, %f395, %f397, %f385;
	fma.rn.f32 	%f410, %f395, %f398, %f386;
	fma.rn.f32 	%f411, %f395, %f399, %f387;
	fma.rn.f32 	%f412, %f395, %f400, %f388;
	fma.rn.f32 	%f413, %f396, %f397, %f389;
	fma.rn.f32 	%f414, %f396, %f398, %f390;
	fma.rn.f32 	%f415, %f396, %f399, %f391;
	fma.rn.f32 	%f416, %f396, %f400, %f392;
	ld.shared.f32 	%f417, [%r64+3900];
	ld.shared.f32 	%f418, [%r64+3904];
	ld.shared.f32 	%f419, [%r64+3908];
	ld.shared.f32 	%f420, [%r64+3912];
	ld.shared.f32 	%f421, [%r68+3900];
	ld.shared.f32 	%f422, [%r68+3904];
	ld.shared.f32 	%f423, [%r68+3908];
	ld.shared.f32 	%f424, [%r68+3912];
	fma.rn.f32 	%f450, %f417, %f421, %f401;
	fma.rn.f32 	%f449, %f417, %f422, %f402;
	fma.rn.f32 	%f448, %f417, %f423, %f403;
	fma.rn.f32 	%f447, %f417, %f424, %f404;
	fma.rn.f32 	%f446, %f418, %f421, %f405;
	fma.rn.f32 	%f445, %f418, %f422, %f406;
	fma.rn.f32 	%f444, %f418, %f423, %f407;
	fma.rn.f32 	%f443, %f418, %f424, %f408;
	fma.rn.f32 	%f451, %f419, %f421, %f409;
	fma.rn.f32 	%f452, %f419, %f422, %f410;
	fma.rn.f32 	%f453, %f419, %f423, %f411;
	fma.rn.f32 	%f454, %f419, %f424, %f412;
	fma.rn.f32 	%f455, %f420, %f421, %f413;
	fma.rn.f32 	%f456, %f420, %f422, %f414;
	fma.rn.f32 	%f457, %f420, %f423, %f415;
	fma.rn.f32 	%f458, %f420, %f424, %f416;
	bar.sync 	0;
	add.s32 	%r70, %r70, 16;
	setp.lt.s32 	%p11, %r70, %r40;
	@%p11 bra 	$L__BB1_2;
$L__BB1_12:
	setp.ge.s32 	%p12, %r4, %r38;
	mad.lo.s32 	%r29, %r4, %r39, %r6;
	setp.ge.s32 	%p13, %r6, %r39;
	mul.wide.s32 	%rd15, %r29, 4;
	add.s64 	%rd2, %rd1, %rd15;
	or.pred  	%p14, %p12, %p13;
	@%p14 bra 	$L__BB1_14;
	st.global.f32 	[%rd2], %f450;
$L__BB1_14:
	setp.ge.s32 	%p15, %r4, %r38;
	add.s32 	%r30, %r6, 1;
	setp.ge.s32 	%p16, %r30, %r39;
	or.pred  	%p17, %p15, %p16;
	@%p17 bra 	$L__BB1_16;
	st.global.f32 	[%rd2+4], %f449;
$L__BB1_16:
	setp.ge.s32 	%p18, %r4, %r38;
	add.s32 	%r31, %r6, 2;
	setp.ge.s32 	%p19, %r31, %r39;
	or.pred  	%p20, %p18, %p19;
	@%p20 bra 	$L__BB1_18;
	st.global.f32 	[%rd2+8], %f448;
$L__BB1_18:
	setp.ge.s32 	%p21, %r4, %r38;
	add.s32 	%r32, %r6, 3;
	setp.ge.s32 	%p22, %r32, %r39;
	or.pred  	%p23, %p21, %p22;
	@%p23 bra 	$L__BB1_20;
	st.global.f32 	[%rd2+12], %f447;
$L__BB1_20:
	setp.ge.s32 	%p24, %r6, %r39;
	add.s32 	%r33, %r4, 1;
	setp.ge.s32 	%p25, %r33, %r38;
	add.s32 	%r34, %r29, %r39;
	mul.wide.s32 	%rd16, %r34, 4;
	add.s64 	%rd3, %rd1, %rd16;
	or.pred  	%p26, %p25, %p24;
	@%p26 bra 	$L__BB1_22;
	st.global.f32 	[%rd3], %f446;
$L__BB1_22:
	setp.ge.s32 	%p27, %r33, %r38;
	setp.ge.s32 	%p28, %r30, %r39;
	or.pred  	%p29, %p27, %p28;
	@%p29 bra 	$L__BB1_24;
	st.global.f32 	[%rd3+4], %f445;
$L__BB1_24:
	setp.ge.s32 	%p30, %r33, %r38;
	setp.ge.s32 	%p31, %r31, %r39;
	or.pred  	%p32, %p30, %p31;
	@%p32 bra 	$L__BB1_26;
	st.global.f32 	[%rd3+8], %f444;
$L__BB1_26:
	setp.ge.s32 	%p33, %r33, %r38;
	setp.ge.s32 	%p34, %r32, %r39;
	or.pred  	%p35, %p33, %p34;
	@%p35 bra 	$L__BB1_28;
	st.global.f32 	[%rd3+12], %f443;
$L__BB1_28:
	setp.ge.s32 	%p36, %r6, %r39;
	add.s32 	%r35, %r4, 2;
	setp.ge.s32 	%p37, %r35, %r38;
	add.s32 	%r36, %r34, %r39;
	mul.wide.s32 	%rd17, %r36, 4;
	add.s64 	%rd4, %rd1, %rd17;
	or.pred  	%p38, %p37, %p36;
	@%p38 bra 	$L__BB1_30;
	st.global.f32 	[%rd4], %f451;
$L__BB1_30:
	setp.ge.s32 	%p39, %r35, %r38;
	setp.ge.s32 	%p40, %r30, %r39;
	or.pred  	%p41, %p39, %p40;
	@%p41 bra 	$L__BB1_32;
	st.global.f32 	[%rd4+4], %f452;
$L__BB1_32:
	setp.ge.s32 	%p42, %r35, %r38;
	setp.ge.s32 	%p43, %r31, %r39;
	or.pred  	%p44, %p42, %p43;
	@%p44 bra 	$L__BB1_34;
	st.global.f32 	[%rd4+8], %f453;
$L__BB1_34:
	setp.ge.s32 	%p45, %r35, %r38;
	setp.ge.s32 	%p46, %r32, %r39;
	or.pred  	%p47, %p45, %p46;
	@%p47 bra 	$L__BB1_36;
	st.global.f32 	[%rd4+12], %f454;
$L__BB1_36:
	setp.ge.s32 	%p48, %r6, %r39;
	add.s32 	%r37, %r4, 3;
	setp.ge.s32 	%p49, %r37, %r38;
	add.s32 	%r69, %r36, %r39;
	mul.wide.s32 	%rd18, %r69, 4;
	add.s64 	%rd5, %rd1, %rd18;
	or.pred  	%p50, %p49, %p48;
	@%p50 bra 	$L__BB1_38;
	st.global.f32 	[%rd5], %f455;
$L__BB1_38:
	setp.ge.s32 	%p51, %r37, %r38;
	setp.ge.s32 	%p52, %r30, %r39;
	or.pred  	%p53, %p51, %p52;
	@%p53 bra 	$L__BB1_40;
	st.global.f32 	[%rd5+4], %f456;
$L__BB1_40:
	setp.ge.s32 	%p54, %r37, %r38;
	setp.ge.s32 	%p55, %r31, %r39;
	or.pred  	%p56, %p54, %p55;
	@%p56 bra 	$L__BB1_42;
	st.global.f32 	[%rd5+8], %f457;
$L__BB1_42:
	setp.ge.s32 	%p57, %r37, %r38;
	setp.ge.s32 	%p58, %r32, %r39;
	or.pred  	%p59, %p57, %p58;
	@%p59 bra 	$L__BB1_44;
	st.global.f32 	[%rd5+12], %f458;
$L__BB1_44:
	ret;

}
	// .globl	_Z16configurableGemmILi128ELi128ELi8ELi8ELi8EEvPKfS1_Pfiii
.visible .entry _Z16configurableGemmILi128ELi128ELi8ELi8ELi8EEvPKfS1_Pfiii(
	.param .u64 .ptr .align 1 _Z16configurableGemmILi128ELi128ELi8ELi8ELi8EEvPKfS1_Pfiii_param_0,
	.param .u64 .ptr .align 1 _Z16configurableGemmILi128ELi128ELi8ELi8ELi8EEvPKfS1_Pfiii_param_1,
	.param .u64 .ptr .align 1 _Z16configurableGemmILi128ELi128ELi8ELi8ELi8EEvPKfS1_Pfiii_param_2,
	.param .u32 _Z16configurableGemmILi128ELi128ELi8ELi8ELi8EEvPKfS1_Pfiii_param_3,
	.param .u32 _Z16configurableGemmILi128ELi128ELi8ELi8ELi8EEvPKfS1_Pfiii_param_4,
	.param .u32 _Z16configurableGemmILi128ELi128ELi8ELi8ELi8EEvPKfS1_Pfiii_param_5
)
{
	.reg .pred 	%p<204>;
	.reg .b16 	%rs<6>;
	.reg .b32 	%r<283>;
	.reg .b32 	%f<907>;
	.reg .b64 	%rd<34>;
	// demoted variable
	.shared .align 4 .b8 _ZZ16configurableGemmILi128ELi128ELi8ELi8ELi8EEvPKfS1_PfiiiE2As[4128];
	// demoted variable
	.shared .align 4 .b8 _ZZ16configurableGemmILi128ELi128ELi8ELi8ELi8EEvPKfS1_PfiiiE2Bs[4128];
	ld.param.u32 	%r44, [_Z16configurableGemmILi128ELi128ELi8ELi8ELi8EEvPKfS1_Pfiii_param_5];
	setp.lt.s32 	%p1, %r44, 1;
	mov.f32 	%f843, 0f00000000;
	mov.f32 	%f844, %f843;
	mov.f32 	%f845, %f843;
	mov.f32 	%f846, %f843;
	mov.f32 	%f847, %f843;
	mov.f32 	%f848, %f843;
	mov.f32 	%f849, %f843;
	mov.f32 	%f850, %f843;
	mov.f32 	%f851, %f843;
	mov.f32 	%f852, %f843;
	mov.f32 	%f853, %f843;
	mov.f32 	%f854, %f843;
	mov.f32 	%f855, %f843;
	mov.f32 	%f856, %f843;
	mov.f32 	%f857, %f843;
	mov.f32 	%f858, %f843;
	mov.f32 	%f859, %f843;
	mov.f32 	%f860, %f843;
	mov.f32 	%f861, %f843;
	mov.f32 	%f862, %f843;
	mov.f32 	%f863, %f843;
	mov.f32 	%f864, %f843;
	mov.f32 	%f865, %f843;
	mov.f32 	%f866, %f843;
	mov.f32 	%f867, %f843;
	mov.f32 	%f868, %f843;
	mov.f32 	%f869, %f843;
	mov.f32 	%f870, %f843;
	mov.f32 	%f871, %f843;
	mov.f32 	%f872, %f843;
	mov.f32 	%f873, %f843;
	mov.f32 	%f874, %f843;
	mov.f32 	%f875, %f843;
	mov.f32 	%f876, %f843;
	mov.f32 	%f877, %f843;
	mov.f32 	%f878, %f843;
	mov.f32 	%f879, %f843;
	mov.f32 	%f880, %f843;
	mov.f32 	%f881, %f843;
	mov.f32 	%f882, %f843;
	mov.f32 	%f883, %f843;
	mov.f32 	%f884, %f843;
	mov.f32 	%f885, %f843;
	mov.f32 	%f886, %f843;
	mov.f32 	%f887, %f843;
	mov.f32 	%f888, %f843;
	mov.f32 	%f889, %f843;
	mov.f32 	%f890, %f843;
	mov.f32 	%f891, %f843;
	mov.f32 	%f892, %f843;
	mov.f32 	%f893, %f843;
	mov.f32 	%f894, %f843;
	mov.f32 	%f895, %f843;
	mov.f32 	%f896, %f843;
	mov.f32 	%f897, %f843;
	mov.f32 	%f898, %f843;
	mov.f32 	%f899, %f843;
	mov.f32 	%f900, %f843;
	mov.f32 	%f901, %f843;
	mov.f32 	%f902, %f843;
	mov.f32 	%f903, %f843;
	mov.f32 	%f904, %f843;
	mov.f32 	%f905, %f843;
	mov.f32 	%f906, %f843;
	@%p1 bra 	$L__BB2_12;
	mov.b32 	%r277, 0;
	mov.f32 	%f843, 0f00000000;
	mov.u32 	%r46, %tid.y;
	shl.b32 	%r47, %r46, 4;
	mov.u32 	%r48, %tid.x;
	add.s32 	%r49, %r47, %r48;
	shr.u32 	%r53, %r49, 7;
	cvt.u16.u32 	%rs1, %r46;
	shl.b16 	%rs2, %rs1, 4;
	cvt.u16.u32 	%rs3, %r48;
	add.s16 	%rs4, %rs2, %rs3;
	cvt.u32.u16 	%r54, %rs4;
	and.b32  	%r55, %r54, 127;
	and.b16  	%rs5, %rs4, 127;
	mul.wide.u16 	%r56, %rs5, 4;
	mad.lo.s32 	%r57, %r53, 516, %r56;
	mov.u32 	%r58, _ZZ16configurableGemmILi128ELi128ELi8ELi8ELi8EEvPKfS1_PfiiiE2As;
	add.s32 	%r3, %r58, %r57;
	mov.u32 	%r59, %ctaid.y;
	shl.b32 	%r60, %r59, 7;
	or.b32  	%r61, %r60, %r55;
$L__BB2_2:
	setp.gt.u32 	%p2, %r49, 1023;
	@%p2 bra 	$L__BB2_11;
	ld.param.u32 	%r273, [_Z16configurableGemmILi128ELi128ELi8ELi8ELi8EEvPKfS1_Pfiii_param_5];
	add.s32 	%r278, %r53, %r277;
	mad.lo.s32 	%r279, %r273, %r61, %r278;
	mov.u32 	%r280, %r3;
	mov.u32 	%r281, %r49;
$L__BB2_4:
	ld.param.u32 	%r274, [_Z16configurableGemmILi128ELi128ELi8ELi8ELi8EEvPKfS1_Pfiii_param_5];
	ld.param.u32 	%r142, [_Z16configurableGemmILi128ELi128ELi8ELi8ELi8EEvPKfS1_Pfiii_param_3];
	and.b32  	%r62, %r281, 127;
	mov.u32 	%r63, %ctaid.y;
	shl.b32 	%r65, %r63, 7;
	or.b32  	%r66, %r62, %r65;
	setp.ge.s32 	%p3, %r278, %r274;
	setp.ge.s32 	%p4, %r66, %r142;
	mov.f32 	%f841, 0f00000000;
	or.pred  	%p5, %p3, %p4;
	@%p5 bra 	$L__BB2_6;
	ld.param.u64 	%rd29, [_Z16configurableGemmILi128ELi128ELi8ELi8ELi8EEvPKfS1_Pfiii_param_0];
	cvta.to.global.u64 	%rd13, %rd29;
	mul.wide.u32 	%rd14, %r279, 4;
	add.s64 	%rd15, %rd13, %rd14;
	ld.global.nc.f32 	%f841, [%rd15];
$L__BB2_6:
	st.shared.f32 	[%r280], %f841;
	add.s32 	%r10, %r281, 256;
	add.s32 	%r280, %r280, 1032;
	add.s32 	%r279, %r279, 2;
	add.s32 	%r278, %r278, 2;
	setp.lt.u32 	%p6, %r281, 768;
	mov.u32 	%r281, %r10;
	@%p6 bra 	$L__BB2_4;
	mov.u32 	%r67, %tid.y;
	shl.b32 	%r68, %r67, 4;
	mov.u32 	%r69, %tid.x;
	add.s32 	%r282, %r68, %r69;
$L__BB2_8:
	ld.param.u32 	%r275, [_Z16configurableGemmILi128ELi128ELi8ELi8ELi8EEvPKfS1_Pfiii_param_5];
	ld.param.u32 	%r207, [_Z16configurableGemmILi128ELi128ELi8ELi8ELi8EEvPKfS1_Pfiii_param_4];
	shr.u32 	%r70, %r282, 7;
	and.b32  	%r71, %r282, 127;
	add.s32 	%r72, %r70, %r277;
	mov.u32 	%r73, %ctaid.x;
	shl.b32 	%r75, %r73, 7;
	or.b32  	%r76, %r71, %r75;
	setp.ge.s32 	%p7, %r72, %r275;
	setp.ge.s32 	%p8, %r76, %r207;
	mov.f32 	%f842, 0f00000000;
	or.pred  	%p9, %p7, %p8;
	@%p9 bra 	$L__BB2_10;
	ld.param.u32 	%r208, [_Z16configurableGemmILi128ELi128ELi8ELi8ELi8EEvPKfS1_Pfiii_param_4];
	ld.param.u64 	%rd30, [_Z16configurableGemmILi128ELi128ELi8ELi8ELi8EEvPKfS1_Pfiii_param_1];
	and.b32  	%r79, %r282, 127;
	mov.u32 	%r80, %ctaid.x;
	shl.b32 	%r81, %r80, 7;
	or.b32  	%r82, %r79, %r81;
	mad.lo.s32 	%r83, %r72, %r208, %r82;
	cvta.to.global.u64 	%rd16, %rd30;
	mul.wide.s32 	%rd17, %r83, 4;
	add.s64 	%rd18, %rd16, %rd17;
	ld.global.nc.f32 	%f842, [%rd18];
$L__BB2_10:
	mov.u32 	%r85, _ZZ16configurableGemmILi128ELi128ELi8ELi8ELi8EEvPKfS1_PfiiiE2Bs;
	mad.lo.s32 	%r86, %r70, 516, %r85;
	shl.b32 	%r87, %r282, 2;
	and.b32  	%r88, %r87, 508;
	add.s32 	%r89, %r86, %r88;
	st.shared.f32 	[%r89], %f842;
	add.s32 	%r16, %r282, 256;
	setp.lt.u32 	%p10, %r282, 768;
	mov.u32 	%r282, %r16;
	@%p10 bra 	$L__BB2_8;
$L__BB2_11:
	ld.param.u32 	%r276, [_Z16configurableGemmILi128ELi128ELi8ELi8ELi8EEvPKfS1_Pfiii_param_5];
	bar.sync 	0;
	mov.u32 	%r90, %tid.y;
	shl.b32 	%r91, %r90, 5;
	mov.u32 	%r92, _ZZ16configurableGemmILi128ELi128ELi8ELi8ELi8EEvPKfS1_PfiiiE2As;
	add.s32 	%r93, %r92, %r91;
	ld.shared.f32 	%f201, [%r93];
	ld.shared.f32 	%f202, [%r93+4];
	ld.shared.f32 	%f203, [%r93+8];
	ld.shared.f32 	%f204, [%r93+12];
	ld.shared.f32 	%f205, [%r93+16];
	ld.shared.f32 	%f206, [%r93+20];
	ld.shared.f32 	%f207, [%r93+24];
	ld.shared.f32 	%f208, [%r93+28];
	mov.u32 	%r94, %tid.x;
	shl.b32 	%r95, %r94, 5;
	mov.u32 	%r96, _ZZ16configurableGemmILi128ELi128ELi8ELi8ELi8EEvPKfS1_PfiiiE2Bs;
	add.s32 	%r97, %r96, %r95;
	ld.shared.f32 	%f209, [%r97];
	ld.shared.f32 	%f210, [%r97+4];
	ld.shared.f32 	%f211, [%r97+8];
	ld.shared.f32 	%f212, [%r97+12];
	ld.shared.f32 	%f213, [%r97+16];
	ld.shared.f32 	%f214, [%r97+20];
	ld.shared.f32 	%f215, [%r97+24];
	ld.shared.f32 	%f216, [%r97+28];
	fma.rn.f32 	%f217, %f201, %f209, %f890;
	fma.rn.f32 	%f218, %f201, %f210, %f889;
	fma.rn.f32 	%f219, %f201, %f211, %f888;
	fma.rn.f32 	%f220, %f201, %f212, %f887;
	fma.rn.f32 	%f221, %f201, %f213, %f886;
	fma.rn.f32 	%f222, %f201, %f214, %f885;
	fma.rn.f32 	%f223, %f201, %f215, %f884;
	fma.rn.f32 	%f224, %f201, %f216, %f883;
	fma.rn.f32 	%f225, %f202, %f209, %f882;
	fma.rn.f32 	%f226, %f202, %f210, %f881;
	fma.rn.f32 	%f227, %f202, %f211, %f880;
	fma.rn.f32 	%f228, %f202, %f212, %f879;
	fma.rn.f32 	%f229, %f202, %f213, %f878;
	fma.rn.f32 	%f230, %f202, %f214, %f877;
	fma.rn.f32 	%f231, %f202, %f215, %f876;
	fma.rn.f32 	%f232, %f202, %f216, %f875;
	fma.rn.f32 	%f233, %f203, %f209, %f874;
	fma.rn.f32 	%f234, %f203, %f210, %f873;
	fma.rn.f32 	%f235, %f203, %f211, %f872;
	fma.rn.f32 	%f236, %f203, %f212, %f871;
	fma.rn.f32 	%f237, %f203, %f213, %f870;
	fma.rn.f32 	%f238, %f203, %f214, %f869;
	fma.rn.f32 	%f239, %f203, %f215, %f868;
	fma.rn.f32 	%f240, %f203, %f216, %f867;
	fma.rn.f32 	%f241, %f204, %f209, %f866;
	fma.rn.f32 	%f242, %f204, %f210, %f865;
	fma.rn.f32 	%f243, %f204, %f211, %f864;
	fma.rn.f32 	%f244, %f204, %f212, %f863;
	fma.rn.f32 	%f245, %f204, %f213, %f862;
	fma.rn.f32 	%f246, %f204, %f214, %f861;
	fma.rn.f32 	%f247, %f204, %f215, %f860;
	fma.rn.f32 	%f248, %f204, %f216, %f859;
	fma.rn.f32 	%f249, %f205, %f209, %f858;
	fma.rn.f32 	%f250, %f205, %f210, %f857;
	fma.rn.f32 	%f251, %f205, %f211, %f856;
	fma.rn.f32 	%f252, %f205, %f212, %f855;
	fma.rn.f32 	%f253, %f205, %f213, %f854;
	fma.rn.f32 	%f254, %f205, %f214, %f853;
	fma.rn.f32 	%f255, %f205, %f215, %f852;
	fma.rn.f32 	%f256, %f205, %f216, %f851;
	fma.rn.f32 	%f257, %f206, %f209, %f850;
	fma.rn.f32 	%f258, %f206, %f210, %f849;
	fma.rn.f32 	%f259, %f206, %f211, %f848;
	fma.rn.f32 	%f260, %f206, %f212, %f847;
	fma.rn.f32 	%f261, %f206, %f213, %f846;
	fma.rn.f32 	%f262, %f206, %f214, %f845;
	fma.rn.f32 	%f263, %f206, %f215, %f844;
	fma.rn.f32 	%f264, %f206, %f216, %f843;
	fma.rn.f32 	%f265, %f207, %f209, %f891;
	fma.rn.f32 	%f266, %f207, %f210, %f892;
	fma.rn.f32 	%f267, %f207, %f211, %f893;
	fma.rn.f32 	%f268, %f207, %f212, %f894;
	fma.rn.f32 	%f269, %f207, %f213, %f895;
	fma.rn.f32 	%f270, %f207, %f214, %f896;
	fma.rn.f32 	%f271, %f207, %f215, %f897;
	fma.rn.f32 	%f272, %f207, %f216, %f898;
	fma.rn.f32 	%f273, %f208, %f209, %f899;
	fma.rn.f32 	%f274, %f208, %f210, %f900;
	fma.rn.f32 	%f275, %f208, %f211, %f901;
	fma.rn.f32 	%f276, %f208, %f212, %f902;
	fma.rn.f32 	%f277, %f208, %f213, %f903;
	fma.rn.f32 	%f278, %f208, %f214, %f904;
	fma.rn.f32 	%f279, %f208, %f215, %f905;
	fma.rn.f32 	%f280, %f208, %f216, %f906;
	ld.shared.f32 	%f281, [%r93+516];
	ld.shared.f32 	%f282, [%r93+520];
	ld.shared.f32 	%f283, [%r93+524];
	ld.shared.f32 	%f284, [%r93+528];
	ld.shared.f32 	%f285, [%r93+532];
	ld.shared.f32 	%f286, [%r93+536];
	ld.shared.f32 	%f287, [%r93+540];
	ld.shared.f32 	%f288, [%r93+544];
	ld.shared.f32 	%f289, [%r97+516];
	ld.shared.f32 	%f290, [%r97+520];
	ld.shared.f32 	%f291, [%r97+524];
	ld.shared.f32 	%f292, [%r97+528];
	ld.shared.f32 	%f293, [%r97+532];
	ld.shared.f32 	%f294, [%r97+536];
	ld.shared.f32 	%f295, [%r97+540];
	ld.shared.f32 	%f296, [%r97+544];
	fma.rn.f32 	%f297, %f281, %f289, %f217;
	fma.rn.f32 	%f298, %f281, %f290, %f218;
	fma.rn.f32 	%f299, %f281, %f291, %f219;
	fma.rn.f32 	%f300, %f281, %f292, %f220;
	fma.rn.f32 	%f301, %f281, %f293, %f221;
	fma.rn.f32 	%f302, %f281, %f294, %f222;
	fma.rn.f32 	%f303, %f281, %f295, %f223;
	fma.rn.f32 	%f304, %f281, %f296, %f224;
	fma.rn.f32 	%f305, %f282, %f289, %f225;
	fma.rn.f32 	%f306, %f282, %f290, %f226;
	fma.rn.f32 	%f307, %f282, %f291, %f227;
	fma.rn.f32 	%f308, %f282, %f292, %f228;
	fma.rn.f32 	%f309, %f282, %f293, %f229;
	fma.rn.f32 	%f310, %f282, %f294, %f230;
	fma.rn.f32 	%f311, %f282, %f295, %f231;
	fma.rn.f32 	%f312, %f282, %f296, %f232;
	fma.rn.f32 	%f313, %f283, %f289, %f233;
	fma.rn.f32 	%f314, %f283, %f290, %f234;
	fma.rn.f32 	%f315, %f283, %f291, %f235;
	fma.rn.f32 	%f316, %f283, %f292, %f236;
	fma.rn.f32 	%f317, %f283, %f293, %f237;
	fma.rn.f32 	%f318, %f283, %f294, %f238;
	fma.rn.f32 	%f319, %f283, %f295, %f239;
	fma.rn.f32 	%f320, %f283, %f296, %f240;
	fma.rn.f32 	%f321, %f284, %f289, %f241;
	fma.rn.f32 	%f322, %f284, %f290, %f242;
	fma.rn.f32 	%f323, %f284, %f291, %f243;
	fma.rn.f32 	%f324, %f284, %f292, %f244;
	fma.rn.f32 	%f325, %f284, %f293, %f245;
	fma.rn.f32 	%f326, %f284, %f294, %f246;
	fma.rn.f32 	%f327, %f284, %f295, %f247;
	fma.rn.f32 	%f328, %f284, %f296, %f248;
	fma.rn.f32 	%f329, %f285, %f289, %f249;
	fma.rn.f32 	%f330, %f285, %f290, %f250;
	fma.rn.f32 	%f331, %f285, %f291, %f251;
	fma.rn.f32 	%f332, %f285, %f292, %f252;
	fma.rn.f32 	%f333, %f285, %f293, %f253;
	fma.rn.f32 	%f334, %f285, %f294, %f254;
	fma.rn.f32 	%f335, %f285, %f295, %f255;
	fma.rn.f32 	%f336, %f285, %f296, %f256;
	fma.rn.f32 	%f337, %f286, %f289, %f257;
	fma.rn.f32 	%f338, %f286, %f290, %f258;
	fma.rn.f32 	%f339, %f286, %f291, %f259;
	fma.rn.f32 	%f340, %f286, %f292, %f260;
	fma.rn.f32 	%f341, %f286, %f293, %f261;
	fma.rn.f32 	%f342, %f286, %f294, %f262;
	fma.rn.f32 	%f343, %f286, %f295, %f263;
	fma.rn.f32 	%f344, %f286, %f296, %f264;
	fma.rn.f32 	%f345, %f287, %f289, %f265;
	fma.rn.f32 	%f346, %f287, %f290, %f266;
	fma.rn.f32 	%f347, %f287, %f291, %f267;
	fma.rn.f32 	%f348, %f287, %f292, %f268;
	fma.rn.f32 	%f349, %f287, %f293, %f269;
	fma.rn.f32 	%f350, %f287, %f294, %f270;
	fma.rn.f32 	%f351, %f287, %f295, %f271;
	fma.rn.f32 	%f352, %f287, %f296, %f272;
	fma.rn.f32 	%f353, %f288, %f289, %f273;
	fma.rn.f32 	%f354, %f288, %f290, %f274;
	fma.rn.f32 	%f355, %f288, %f291, %f275;
	fma.rn.f32 	%f356, %f288, %f292, %f276;
	fma.rn.f32 	%f357, %f288, %f293, %f277;
	fma.rn.f32 	%f358, %f288, %f294, %f278;
	fma.rn.f32 	%f359, %f288, %f295, %f279;
	fma.rn.f32 	%f360, %f288, %f296, %f280;
	ld.shared.f32 	%f361, [%r93+1032];
	ld.shared.f32 	%f362, [%r93+1036];
	ld.shared.f32 	%f363, [%r93+1040];
	ld.shared.f32 	%f364, [%r93+1044];
	ld.shared.f32 	%f365, [%r93+1048];
	ld.shared.f32 	%f366, [%r93+1052];
	ld.shared.f32 	%f367, [%r93+1056];
	ld.shared.f32 	%f368, [%r93+1060];
	ld.shared.f32 	%f369, [%r97+1032];
	ld.shared.f32 	%f370, [%r97+1036];
	ld.shared.f32 	%f371, [%r97+1040];
	ld.shared.f32 	%f372, [%r97+1044];
	ld.shared.f32 	%f373, [%r97+1048];
	ld.shared.f32 	%f374, [%r97+1052];
	ld.shared.f32 	%f375, [%r97+1056];
	ld.shared.f32 	%f376, [%r97+1060];
	fma.rn.f32 	%f377, %f361, %f369, %f297;
	fma.rn.f32 	%f378, %f361, %f370, %f298;
	fma.rn.f32 	%f379, %f361, %f371, %f299;
	fma.rn.f32 	%f380, %f361, %f372, %f300;
	fma.rn.f32 	%f381, %f361, %f373, %f301;
	fma.rn.f32 	%f382, %f361, %f374, %f302;
	fma.rn.f32 	%f383, %f361, %f375, %f303;
	fma.rn.f32 	%f384, %f361, %f376, %f304;
	fma.rn.f32 	%f385, %f362, %f369, %f305;
	fma.rn.f32 	%f386, %f362, %f370, %f306;
	fma.rn.f32 	%f387, %f362, %f371, %f307;
	fma.rn.f32 	%f388, %f362, %f372, %f308;
	fma.rn.f32 	%f389, %f362, %f373, %f309;
	fma.rn.f32 	%f390, %f362, %f374, %f310;
	fma.rn.f32 	%f391, %f362, %f375, %f311;
	fma.rn.f32 	%f392, %f362, %f376, %f312;
	fma.rn.f32 	%f393, %f363, %f369, %f313;
	fma.rn.f32 	%f394, %f363, %f370, %f314;
	fma.rn.f32 	%f395, %f363, %f371, %f315;
	fma.rn.f32 	%f396, %f363, %f372, %f316;
	fma.rn.f32 	%f397, %f363, %f373, %f317;
	fma.rn.f32 	%f398, %f363, %f374, %f318;
	fma.rn.f32 	%f399, %f363, %f375, %f319;
	fma.rn.f32 	%f400, %f363, %f376, %f320;
	fma.rn.f32 	%f401, %f364, %f369, %f321;
	fma.rn.f32 	%f402, %f364, %f370, %f322;
	fma.rn.f32 	%f403, %f364, %f371, %f323;
	fma.rn.f32 	%f404, %f364, %f372, %f324;
	fma.rn.f32 	%f405, %f364, %f373, %f325;
	fma.rn.f32 	%f406, %f364, %f374, %f326;
	fma.rn.f32 	%f407, %f364, %f375, %f327;
	fma.rn.f32 	%f408, %f364, %f376, %f328;
	fma.rn.f32 	%f409, %f365, %f369, %f329;
	fma.rn.f32 	%f410, %f365, %f370, %f330;
	fma.rn.f32 	%f411, %f365, %f371, %f331;
	fma.rn.f32 	%f412, %f365, %f372, %f332;
	fma.rn.f32 	%f413, %f365, %f373, %f333;
	fma.rn.f32 	%f414, %f365, %f374, %f334;
	fma.rn.f32 	%f415, %f365, %f375, %f335;
	fma.rn.f32 	%f416, %f365, %f376, %f336;
	fma.rn.f32 	%f417, %f366, %f369, %f337;
	fma.rn.f32 	%f418, %f366, %f370, %f338;
	fma.rn.f32 	%f419, %f366, %f371, %f339;
	fma.rn.f32 	%f420, %f366, %f372, %f340;
	fma.rn.f32 	%f421, %f366, %f373, %f341;
	fma.rn.f32 	%f422, %f366, %f374, %f342;
	fma.rn.f32 	%f423, %f366, %f375, %f343;
	fma.rn.f32 	%f424, %f366, %f376, %f344;
	fma.rn.f32 	%f425, %f367, %f369, %f345;
	fma.rn.f32 	%f426, %f367, %f370, %f346;
	fma.rn.f32 	%f427, %f367, %f371, %f347;
	fma.rn.f32 	%f428, %f367, %f372, %f348;
	fma.rn.f32 	%f429, %f367, %f373, %f349;
	fma.rn.f32 	%f430, %f367, %f374, %f350;
	fma.rn.f32 	%f431, %f367, %f375, %f351;
	fma.rn.f32 	%f432, %f367, %f376, %f352;
	fma.rn.f32 	%f433, %f368, %f369, %f353;
	fma.rn.f32 	%f434, %f368, %f370, %f354;
	fma.rn.f32 	%f435, %f368, %f371, %f355;
	fma.rn.f32 	%f436, %f368, %f372, %f356;
	fma.rn.f32 	%f437, %f368, %f373, %f357;
	fma.rn.f32 	%f438, %f368, %f374, %f358;
	fma.rn.f32 	%f439, %f368, %f375, %f359;
	fma.rn.f32 	%f440, %f368, %f376, %f360;
	ld.shared.f32 	%f441, [%r93+1548];
	ld.shared.f32 	%f442, [%r93+1552];
	ld.shared.f32 	%f443, [%r93+1556];
	ld.shared.f32 	%f444, [%r93+1560];
	ld.shared.f32 	%f445, [%r93+1564];
	ld.shared.f32 	%f446, [%r93+1568];
	ld.shared.f32 	%f447, [%r93+1572];
	ld.shared.f32 	%f448, [%r93+1576];
	ld.shared.f32 	%f449, [%r97+1548];
	ld.shared.f32 	%f450, [%r97+1552];
	ld.shared.f32 	%f451, [%r97+1556];
	ld.shared.f32 	%f452, [%r97+1560];
	ld.shared.f32 	%f453, [%r97+1564];
	ld.shared.f32 	%f454, [%r97+1568];
	ld.shared.f32 	%f455, [%r97+1572];
	ld.shared.f32 	%f456, [%r97+1576];
	fma.rn.f32 	%f457, %f441, %f449, %f377;
	fma.rn.f32 	%f458, %f441, %f450, %f378;
	fma.rn.f32 	%f459, %f441, %f451, %f379;
	fma.rn.f32 	%f460, %f441, %f452, %f380;
	fma.rn.f32 	%f461, %f441, %f453, %f381;
	fma.rn.f32 	%f462, %f441, %f454, %f382;
	fma.rn.f32 	%f463, %f441, %f455, %f383;
	fma.rn.f32 	%f464, %f441, %f456, %f384;
	fma.rn.f32 	%f465, %f442, %f449, %f385;
	fma.rn.f32 	%f466, %f442, %f450, %f386;
	fma.rn.f32 	%f467, %f442, %f451, %f387;
	fma.rn.f32 	%f468, %f442, %f452, %f388;
	fma.rn.f32 	%f469, %f442, %f453, %f389;
	fma.rn.f32 	%f470, %f442, %f454, %f390;
	fma.rn.f32 	%f471, %f442, %f455, %f391;
	fma.rn.f32 	%f472, %f442, %f456, %f392;
	fma.rn.f32 	%f473, %f443, %f449, %f393;
	fma.rn.f32 	%f474, %f443, %f450, %f394;
	fma.rn.f32 	%f475, %f443, %f451, %f395;
	fma.rn.f32 	%f476, %f443, %f452, %f396;
	fma.rn.f32 	%f477, %f443, %f453, %f397;
	fma.rn.f32 	%f478, %f443, %f454, %f398;
	fma.rn.f32 	%f479, %f443, %f455, %f399;
	fma.rn.f32 	%f480, %f443, %f456, %f400;
	fma.rn.f32 	%f481, %f444, %f449, %f401;
	fma.rn.f32 	%f482, %f444, %f450, %f402;
	fma.rn.f32 	%f483, %f444, %f451, %f403;
	fma.rn.f32 	%f484, %f444, %f452, %f404;
	fma.rn.f32 	%f485, %f444, %f453, %f405;
	fma.rn.f32 	%f486, %f444, %f454, %f406;
	fma.rn.f32 	%f487, %f444, %f455, %f407;
	fma.rn.f32 	%f488, %f444, %f456, %f408;
	fma.rn.f32 	%f489, %f445, %f449, %f409;
	fma.rn.f32 	%f490, %f445, %f450, %f410;
	fma.rn.f32 	%f491, %f445, %f451, %f411;
	fma.rn.f32 	%f492, %f445, %f452, %f412;
	fma.rn.f32 	%f493, %f445, %f453, %f413;
	fma.rn.f32 	%f494, %f445, %f454, %f414;
	fma.rn.f32 	%f495, %f445, %f455, %f415;
	fma.rn.f32 	%f496, %f445, %f456, %f416;
	fma.rn.f32 	%f497, %f446, %f449, %f417;
	fma.rn.f32 	%f498, %f446, %f450, %f418;
	fma.rn.f32 	%f499, %f446, %f451, %f419;
	fma.rn.f32 	%f500, %f446, %f452, %f420;
	fma.rn.f32 	%f501, %f446, %f453, %f421;
	fma.rn.f32 	%f502, %f446, %f454, %f422;
	fma.rn.f32 	%f503, %f446, %f455, %f423;
	fma.rn.f32 	%f504, %f446, %f456, %f424;
	fma.rn.f32 	%f505, %f447, %f449, %f425;
	fma.rn.f32 	%f506, %f447, %f450, %f426;
	fma.rn.f32 	%f507, %f447, %f451, %f427;
	fma.rn.f32 	%f508, %f447, %f452, %f428;
	fma.rn.f32 	%f509, %f447, %f453, %f429;
	fma.rn.f32 	%f510, %f447, %f454, %f430;
	fma.rn.f32 	%f511, %f447, %f455, %f431;
	fma.rn.f32 	%f512, %f447, %f456, %f432;
	fma.rn.f32 	%f513, %f448, %f449, %f433;
	fma.rn.f32 	%f514, %f448, %f450, %f434;
	fma.rn.f32 	%f515, %f448, %f451, %f435;
	fma.rn.f32 	%f516, %f448, %f452, %f436;
	fma.rn.f32 	%f517, %f448, %f453, %f437;
	fma.rn.f32 	%f518, %f448, %f454, %f438;
	fma.rn.f32 	%f519, %f448, %f455, %f439;
	fma.rn.f32 	%f520, %f448, %f456, %f440;
	ld.shared.f32 	%f521, [%r93+2064];
	ld.shared.f32 	%f522, [%r93+2068];
	ld.shared.f32 	%f523, [%r93+2072];
	ld.shared.f32 	%f524, [%r93+2076];
	ld.shared.f32 	%f525, [%r93+2080];
	ld.shared.f32 	%f526, [%r93+2084];
	ld.shared.f32 	%f527, [%r93+2088];
	ld.shared.f32 	%f528, [%r93+2092];
	ld.shared.f32 	%f529, [%r97+2064];
	ld.shared.f32 	%f530, [%r97+2068];
	ld.shared.f32 	%f531, [%r97+2072];
	ld.shared.f32 	%f532, [%r97+2076];
	ld.shared.f32 	%f533, [%r97+2080];
	ld.shared.f32 	%f534, [%r97+2084];
	ld.shared.f32 	%f535, [%r97+2088];
	ld.shared.f32 	%f536, [%r97+2092];
	fma.rn.f32 	%f537, %f521, %f529, %f457;
	fma.rn.f32 	%f538, %f521, %f530, %f458;
	fma.rn.f32 	%f539, %f521, %f531, %f459;
	fma.rn.f32 	%f540, %f521, %f532, %f460;
	fma.rn.f32 	%f541, %f521, %f533, %f461;
	fma.rn.f32 	%f542, %f521, %f534, %f462;
	fma.rn.f32 	%f543, %f521, %f535, %f463;
	fma.rn.f32 	%f544, %f521, %f536, %f464;
	fma.rn.f32 	%f545, %f522, %f529, %f465;
	fma.rn.f32 	%f546, %f522, %f530, %f466;
	fma.rn.f32 	%f547, %f522, %f531, %f467;
	fma.rn.f32 	%f548, %f522, %f532, %f468;
	fma.rn.f32 	%f549, %f522, %f533, %f469;
	fma.rn.f32 	%f550, %f522, %f534, %f470;
	fma.rn.f32 	%f551, %f522, %f535, %f471;
	fma.rn.f32 	%f552, %f522, %f536, %f472;
	fma.rn.f32 	%f553, %f523, %f529, %f473;
	fma.rn.f32 	%f554, %f523, %f530, %f474;
	fma.rn.f32 	%f555, %f523, %f531, %f475;
	fma.rn.f32 	%f556, %f523, %f532, %f476;
	fma.rn.f32 	%f557, %f523, %f533, %f477;
	fma.rn.f32 	%f558, %f523, %f534, %f478;
	fma.rn.f32 	%f559, %f523, %f535, %f479;
	fma.rn.f32 	%f560, %f523, %f536, %f480;
	fma.rn.f32 	%f561, %f524, %f529, %f481;
	fma.rn.f32 	%f562, %f524, %f530, %f482;
	fma.rn.f32 	%f563, %f524, %f531, %f483;
	fma.rn.f32 	%f564, %f524, %f532, %f484;
	fma.rn.f32 	%f565, %f524, %f533, %f485;
	fma.rn.f32 	%f566, %f524, %f534, %f486;
	fma.rn.f32 	%f567, %f524, %f535, %f487;
	fma.rn.f32 	%f568, %f524, %f536, %f488;
	fma.rn.f32 	%f569, %f525, %f529, %f489;
	fma.rn.f32 	%f570, %f525, %f530, %f490;
	fma.rn.f32 	%f571, %f525, %f531, %f491;
	fma.rn.f32 	%f572, %f525, %f532, %f492;
	fma.rn.f32 	%f573, %f525, %f533, %f493;
	fma.rn.f32 	%f574, %f525, %f534, %f494;
	fma.rn.f32 	%f575, %f525, %f535, %f495;
	fma.rn.f32 	%f576, %f525, %f536, %f496;
	fma.rn.f32 	%f577, %f526, %f529, %f497;
	fma.rn.f32 	%f578, %f526, %f530, %f498;
	fma.rn.f32 	%f579, %f526, %f531, %f499;
	fma.rn.f32 	%f580, %f526, %f532, %f500;
	fma.rn.f32 	%f581, %f526, %f533, %f501;
	fma.rn.f32 	%f582, %f526, %f534, %f502;
	fma.rn.f32 	%f583, %f526, %f535, %f503;
	fma.rn.f32 	%f584, %f526, %f536, %f504;
	fma.rn.f32 	%f585, %f527, %f529, %f505;
	fma.rn.f32 	%f586, %f527, %f530, %f506;
	fma.rn.f32 	%f587, %f527, %f531, %f507;
	fma.rn.f32 	%f588, %f527, %f532, %f508;
	fma.rn.f32 	%f589, %f527, %f533, %f509;
	fma.rn.f32 	%f590, %f527, %f534, %f510;
	fma.rn.f32 	%f591, %f527, %f535, %f511;
	fma.rn.f32 	%f592, %f527, %f536, %f512;
	fma.rn.f32 	%f593, %f528, %f529, %f513;
	fma.rn.f32 	%f594, %f528, %f530, %f514;
	fma.rn.f32 	%f595, %f528, %f531, %f515;
	fma.rn.f32 	%f596, %f528, %f532, %f516;
	fma.rn.f32 	%f597, %f528, %f533, %f517;
	fma.rn.f32 	%f598, %f528, %f534, %f518;
	fma.rn.f32 	%f599, %f528, %f535, %f519;
	fma.rn.f32 	%f600, %f528, %f536, %f520;
	ld.shared.f32 	%f601, [%r93+2580];
	ld.shared.f32 	%f602, [%r93+2584];
	ld.shared.f32 	%f603, [%r93+2588];
	ld.shared.f32 	%f604, [%r93+2592];
	ld.shared.f32 	%f605, [%r93+2596];
	ld.shared.f32 	%f606, [%r93+2600];
	ld.shared.f32 	%f607, [%r93+2604];
	ld.shared.f32 	%f608, [%r93+2608];
	ld.shared.f32 	%f609, [%r97+2580];
	ld.shared.f32 	%f610, [%r97+2584];
	ld.shared.f32 	%f611, [%r97+2588];
	ld.shared.f32 	%f612, [%r97+2592];
	ld.shared.f32 	%f613, [%r97+2596];
	ld.shared.f32 	%f614, [%r97+2600];
	ld.shared.f32 	%f615, [%r97+2604];
	ld.shared.f32 	%f616, [%r97+2608];
	fma.rn.f32 	%f617, %f601, %f609, %f537;
	fma.rn.f32 	%f618, %f601, %f610, %f538;
	fma.rn.f32 	%f619, %f601, %f611, %f539;
	fma.rn.f32 	%f620, %f601, %f612, %f540;
	fma.rn.f32 	%f621, %f601, %f613, %f541;
	fma.rn.f32 	%f622, %f601, %f614, %f542;
	fma.rn.f32 	%f623, %f601, %f615, %f543;
	fma.rn.f32 	%f624, %f601, %f616, %f544;
	fma.rn.f32 	%f625, %f602, %f609, %f545;
	fma.rn.f32 	%f626, %f602, %f610, %f546;
	fma.rn.f32 	%f627, %f602, %f611, %f547;
	fma.rn.f32 	%f628, %f602, %f612, %f548;
	fma.rn.f32 	%f629, %f602, %f613, %f549;
	fma.rn.f32 	%f630, %f602, %f614, %f550;
	fma.rn.f32 	%f631, %f602, %f615, %f551;
	fma.rn.f32 	%f632, %f602, %f616, %f552;
	fma.rn.f32 	%f633, %f603, %f609, %f553;
	fma.rn.f32 	%f634, %f603, %f610, %f554;
	fma.rn.f32 	%f635, %f603, %f611, %f555;
	fma.rn.f32 	%f636, %f603, %f612, %f556;
	fma.rn.f32 	%f637, %f603, %f613, %f557;
	fma.rn.f32 	%f638, %f603, %f614, %f558;
	fma.rn.f32 	%f639, %f603, %f615, %f559;
	fma.rn.f32 	%f640, %f603, %f616, %f560;
	fma.rn.f32 	%f641, %f604, %f609, %f561;
	fma.rn.f32 	%f642, %f604, %f610, %f562;
	fma.rn.f32 	%f643, %f604, %f611, %f563;
	fma.rn.f32 	%f644, %f604, %f612, %f564;
	fma.rn.f32 	%f645, %f604, %f613, %f565;
	fma.rn.f32 	%f646, %f604, %f614, %f566;
	fma.rn.f32 	%f647, %f604, %f615, %f567;
	fma.rn.f32 	%f648, %f604, %f616, %f568;
	fma.rn.f32 	%f649, %f605, %f609, %f569;
	fma.rn.f32 	%f650, %f605, %f610, %f570;
	fma.rn.f32 	%f651, %f605, %f611, %f571;
	fma.rn.f32 	%f652, %f605, %f612, %f572;
	fma.rn.f32 	%f653, %f605, %f613, %f573;
	fma.rn.f32 	%f654, %f605, %f614, %f574;
	fma.rn.f32 	%f655, %f605, %f615, %f575;
	fma.rn.f32 	%f656, %f605, %f616, %f576;
	fma.rn.f32 	%f657, %f606, %f609, %f577;
	fma.rn.f32 	%f658, %f606, %f610, %f578;
	fma.rn.f32 	%f659, %f606, %f611, %f579;
	fma.rn.f32 	%f660, %f606, %f612, %f580;
	fma.rn.f32 	%f661, %f606, %f613, %f581;
	fma.rn.f32 	%f662, %f606, %f614, %f582;
	fma.rn.f32 	%f663, %f606, %f615, %f583;
	fma.rn.f32 	%f664, %f606, %f616, %f584;
	fma.rn.f32 	%f665, %f607, %f609, %f585;
	fma.rn.f32 	%f666, %f607, %f610, %f586;
	fma.rn.f32 	%f667, %f607, %f611, %f587;
	fma.rn.f32 	%f668, %f607, %f612, %f588;
	fma.rn.f32 	%f669, %f607, %f613, %f589;
	fma.rn.f32 	%f670, %f607, %f614, %f590;
	fma.rn.f32 	%f671, %f607, %f615, %f591;
	fma.rn.f32 	%f672, %f607, %f616, %f592;
	fma.rn.f32 	%f673, %f608, %f609, %f593;
	fma.rn.f32 	%f674, %f608, %f610, %f594;
	fma.rn.f32 	%f675, %f608, %f611, %f595;
	fma.rn.f32 	%f676, %f608, %f612, %f596;
	fma.rn.f32 	%f677, %f608, %f613, %f597;
	fma.rn.f32 	%f678, %f608, %f614, %f598;
	fma.rn.f32 	%f679, %f608, %f615, %f599;
	fma.rn.f32 	%f680, %f608, %f616, %f600;
	ld.shared.f32 	%f681, [%r93+3096];
	ld.shared.f32 	%f682, [%r93+3100];
	ld.shared.f32 	%f683, [%r93+3104];
	ld.shared.f32 	%f684, [%r93+3108];
	ld.shared.f32 	%f685, [%r93+3112];
	ld.shared.f32 	%f686, [%r93+3116];
	ld.shared.f32 	%f687, [%r93+3120];
	ld.shared.f32 	%f688, [%r93+3124];
	ld.shared.f32 	%f689, [%r97+3096];
	ld.shared.f32 	%f690, [%r97+3100];
	ld.shared.f32 	%f691, [%r97+3104];
	ld.shared.f32 	%f692, [%r97+3108];
	ld.shared.f32 	%f693, [%r97+3112];
	ld.shared.f32 	%f694, [%r97+3116];
	ld.shared.f32 	%f695, [%r97+3120];
	ld.shared.f32 	%f696, [%r97+3124];
	fma.rn.f32 	%f697, %f681, %f689, %f617;
	fma.rn.f32 	%f698, %f681, %f690, %f618;
	fma.rn.f32 	%f699, %f681, %f691, %f619;
	fma.rn.f32 	%f700, %f681, %f692, %f620;
	fma.rn.f32 	%f701, %f681, %f693, %f621;
	fma.rn.f32 	%f702, %f681, %f694, %f622;
	fma.rn.f32 	%f703, %f681, %f695, %f623;
	fma.rn.f32 	%f704, %f681, %f696, %f624;
	fma.rn.f32 	%f705, %f682, %f689, %f625;
	fma.rn.f32 	%f706, %f682, %f690, %f626;
	fma.rn.f32 	%f707, %f682, %f691, %f627;
	fma.rn.f32 	%f708, %f682, %f692, %f628;
	fma.rn.f32 	%f709, %f682, %f693, %f629;
	fma.rn.f32 	%f710, %f682, %f694, %f630;
	fma.rn.f32 	%f711, %f682, %f695, %f631;
	fma.rn.f32 	%f712, %f682, %f696, %f632;
	fma.rn.f32 	%f713, %f683, %f689, %f633;
	fma.rn.f32 	%f714, %f683, %f690, %f634;
	fma.rn.f32 	%f715, %f683, %f691, %f635;
	fma.rn.f32 	%f716, %f683, %f692, %f636;
	fma.rn.f32 	%f717, %f683, %f693, %f637;
	fma.rn.f32 	%f718, %f683, %f694, %f638;
	fma.rn.f32 	%f719, %f683, %f695, %f639;
	fma.rn.f32 	%f720, %f683, %f696, %f640;
	fma.rn.f32 	%f721, %f684, %f689, %f641;
	fma.rn.f32 	%f722, %f684, %f690, %f642;
	fma.rn.f32 	%f723, %f684, %f691, %f643;
	fma.rn.f32 	%f724, %f684, %f692, %f644;
	fma.rn.f32 	%f725, %f684, %f693, %f645;
	fma.rn.f32 	%f726, %f684, %f694, %f646;
	fma.rn.f32 	%f727, %f684, %f695, %f647;
	fma.rn.f32 	%f728, %f684, %f696, %f648;
	fma.rn.f32 	%f729, %f685, %f689, %f649;
	fma.rn.f32 	%f730, %f685, %f690, %f650;
	fma.rn.f32 	%f731, %f685, %f691, %f651;
	fma.rn.f32 	%f732, %f685, %f692, %f652;
	fma.rn.f32 	%f733, %f685, %f693, %f653;
	fma.rn.f32 	%f734, %f685, %f694, %f654;
	fma.rn.f32 	%f735, %f685, %f695, %f655;
	fma.rn.f32 	%f736, %f685, %f696, %f656;
	fma.rn.f32 	%f737, %f686, %f689, %f657;
	fma.rn.f32 	%f738, %f686, %f690, %f658;
	fma.rn.f32 	%f739, %f686, %f691, %f659;
	fma.rn.f32 	%f740, %f686, %f692, %f660;
	fma.rn.f32 	%f741, %f686, %f693, %f661;
	fma.rn.f32 	%f742, %f686, %f694, %f662;
	fma.rn.f32 	%f743, %f686, %f695, %f663;
	fma.rn.f32 	%f744, %f686, %f696, %f664;
	fma.rn.f32 	%f745, %f687, %f689, %f665;
	fma.rn.f32 	%f746, %f687, %f690, %f666;
	fma.rn.f32 	%f747, %f687, %f691, %f667;
	fma.rn.f32 	%f748, %f687, %f692, %f668;
	fma.rn.f32 	%f749, %f687, %f693, %f669;
	fma.rn.f32 	%f750, %f687, %f694, %f670;
	fma.rn.f32 	%f751, %f687, %f695, %f671;
	fma.rn.f32 	%f752, %f687, %f696, %f672;
	fma.rn.f32 	%f753, %f688, %f689, %f673;
	fma.rn.f32 	%f754, %f688, %f690, %f674;
	fma.rn.f32 	%f755, %f688, %f691, %f675;
	fma.rn.f32 	%f756, %f688, %f692, %f676;
	fma.rn.f32 	%f757, %f688, %f693, %f677;
	fma.rn.f32 	%f758, %f688, %f694, %f678;
	fma.rn.f32 	%f759, %f688, %f695, %f679;
	fma.rn.f32 	%f760, %f688, %f696, %f680;
	ld.shared.f32 	%f761, [%r93+3612];
	ld.shared.f32 	%f762, [%r93+3616];
	ld.shared.f32 	%f763, [%r93+3620];
	ld.shared.f32 	%f764, [%r93+3624];
	ld.shared.f32 	%f765, [%r93+3628];
	ld.shared.f32 	%f766, [%r93+3632];
	ld.shared.f32 	%f767, [%r93+3636];
	ld.shared.f32 	%f768, [%r93+3640];
	ld.shared.f32 	%f769, [%r97+3612];
	ld.shared.f32 	%f770, [%r97+3616];
	ld.shared.f32 	%f771, [%r97+3620];
	ld.shared.f32 	%f772, [%r97+3624];
	ld.shared.f32 	%f773, [%r97+3628];
	ld.shared.f32 	%f774, [%r97+3632];
	ld.shared.f32 	%f775, [%r97+3636];
	ld.shared.f32 	%f776, [%r97+3640];
	fma.rn.f32 	%f890, %f761, %f769, %f697;
	fma.rn.f32 	%f889, %f761, %f770, %f698;
	fma.rn.f32 	%f888, %f761, %f771, %f699;
	fma.rn.f32 	%f887, %f761, %f772, %f700;
	fma.rn.f32 	%f886, %f761, %f773, %f701;
	fma.rn.f32 	%f885, %f761, %f774, %f702;
	fma.rn.f32 	%f884, %f761, %f775, %f703;
	fma.rn.f32 	%f883, %f761, %f776, %f704;
	fma.rn.f32 	%f882, %f762, %f769, %f705;
	fma.rn.f32 	%f881, %f762, %f770, %f706;
	fma.rn.f32 	%f880, %f762, %f771, %f707;
	fma.rn.f32 	%f879, %f762, %f772, %f708;
	fma.rn.f32 	%f878, %f762, %f773, %f709;
	fma.rn.f32 	%f877, %f762, %f774, %f710;
	fma.rn.f32 	%f876, %f762, %f775, %f711;
	fma.rn.f32 	%f875, %f762, %f776, %f712;
	fma.rn.f32 	%f874, %f763, %f769, %f713;
	fma.rn.f32 	%f873, %f763, %f770, %f714;
	fma.rn.f32 	%f872, %f763, %f771, %f715;
	fma.rn.f32 	%f871, %f763, %f772, %f716;
	fma.rn.f32 	%f870, %f763, %f773, %f717;
	fma.rn.f32 	%f869, %f763, %f774, %f718;
	fma.rn.f32 	%f868, %f763, %f775, %f719;
	fma.rn.f32 	%f867, %f763, %f776, %f720;
	fma.rn.f32 	%f866, %f764, %f769, %f721;
	fma.rn.f32 	%f865, %f764, %f770, %f722;
	fma.rn.f32 	%f864, %f764, %f771, %f723;
	fma.rn.f32 	%f863, %f764, %f772, %f724;
	fma.rn.f32 	%f862, %f764, %f773, %f725;
	fma.rn.f32 	%f861, %f764, %f774, %f726;
	fma.rn.f32 	%f860, %f764, %f775, %f727;
	fma.rn.f32 	%f859, %f764, %f776, %f728;
	fma.rn.f32 	%f858, %f765, %f769, %f729;
	fma.rn.f32 	%f857, %f765, %f770, %f730;
	fma.rn.f32 	%f856, %f765, %f771, %f731;
	fma.rn.f32 	%f855, %f765, %f772, %f732;
	fma.rn.f32 	%f854, %f765, %f773, %f733;
	fma.rn.f32 	%f853, %f765, %f774, %f734;
	fma.rn.f32 	%f852, %f765, %f775, %f735;
	fma.rn.f32 	%f851, %f765, %f776, %f736;
	fma.rn.f32 	%f850, %f766, %f769, %f737;
	fma.rn.f32 	%f849, %f766, %f770, %f738;
	fma.rn.f32 	%f848, %f766, %f771, %f739;
	fma.rn.f32 	%f847, %f766, %f772, %f740;
	fma.rn.f32 	%f846, %f766, %f773, %f741;
	fma.rn.f32 	%f845, %f766, %f774, %f742;
	fma.rn.f32 	%f844, %f766, %f775, %f743;
	fma.rn.f32 	%f843, %f766, %f776, %f744;
	fma.rn.f32 	%f891, %f767, %f769, %f745;
	fma.rn.f32 	%f892, %f767, %f770, %f746;
	fma.rn.f32 	%f893, %f767, %f771, %f747;
	fma.rn.f32 	%f894, %f767, %f772, %f748;
	fma.rn.f32 	%f895, %f767, %f773, %f749;
	fma.rn.f32 	%f896, %f767, %f774, %f750;
	fma.rn.f32 	%f897, %f767, %f775, %f751;
	fma.rn.f32 	%f898, %f767, %f776, %f752;
	fma.rn.f32 	%f899, %f768, %f769, %f753;
	fma.rn.f32 	%f900, %f768, %f770, %f754;
	fma.rn.f32 	%f901, %f768, %f771, %f755;
	fma.rn.f32 	%f902, %f768, %f772, %f756;
	fma.rn.f32 	%f903, %f768, %f773, %f757;
	fma.rn.f32 	%f904, %f768, %f774, %f758;
	fma.rn.f32 	%f905, %f768, %f775, %f759;
	fma.rn.f32 	%f906, %f768, %f776, %f760;
	bar.sync 	0;
	add.s32 	%r277, %r277, 8;
	setp.lt.s32 	%p11, %r277, %r276;
	@%p11 bra 	$L__BB2_2;
$L__BB2_12:
	ld.param.u32 	%r209, [_Z16configurableGemmILi128ELi128ELi8ELi8ELi8EEvPKfS1_Pfiii_param_4];
	ld.param.u32 	%r143, [_Z16configurableGemmILi128ELi128ELi8ELi8ELi8EEvPKfS1_Pfiii_param_3];
	ld.param.u64 	%rd31, [_Z16configurableGemmILi128ELi128ELi8ELi8ELi8EEvPKfS1_Pfiii_param_2];
	mov.u32 	%r98, %ctaid.y;
	shl.b32 	%r99, %r98, 7;
	mov.u32 	%r100, %tid.y;
	shl.b32 	%r101, %r100, 3;
	add.s32 	%r18, %r99, %r101;
	setp.ge.s32 	%p12, %r18, %r143;
	mov.u32 	%r102, %ctaid.x;
	shl.b32 	%r103, %r102, 7;
	mov.u32 	%r104, %tid.x;
	shl.b32 	%r105, %r104, 3;
	add.s32 	%r106, %r103, %r105;
	mad.lo.s32 	%r20, %r18, %r209, %r106;
	setp.ge.s32 	%p13, %r106, %r209;
	cvta.to.global.u64 	%rd19, %rd31;
	mul.wide.s32 	%rd20, %r20, 4;
	add.s64 	%rd1, %rd19, %rd20;
	or.pred  	%p14, %p12, %p13;
	@%p14 bra 	$L__BB2_14;
	st.global.f32 	[%rd1], %f890;
$L__BB2_14:
	ld.param.u32 	%r210, [_Z16configurableGemmILi128ELi128ELi8ELi8ELi8EEvPKfS1_Pfiii_param_4];
	ld.param.u32 	%r144, [_Z16configurableGemmILi128ELi128ELi8ELi8ELi8EEvPKfS1_Pfiii_param_3];
	setp.ge.s32 	%p15, %r18, %r144;
	add.s32 	%r21, %r106, 1;
	setp.ge.s32 	%p16, %r21, %r210;
	or.pred  	%p17, %p15, %p16;
	@%p17 bra 	$L__BB2_16;
	st.global.f32 	[%rd1+4], %f889;
$L__BB2_16:
	ld.param.u32 	%r211, [_Z16configurableGemmILi128ELi128ELi8ELi8ELi8EEvPKfS1_Pfiii_param_4];
	ld.param.u32 	%r145, [_Z16configurableGemmILi128ELi128ELi8ELi8ELi8EEvPKfS1_Pfiii_param_3];
	setp.ge.s32 	%p18, %r18, %r145;
	add.s32 	%r22, %r106, 2;
	setp.ge.s32 	%p19, %r22, %r211;
	or.pred  	%p20, %p18, %p19;
	@%p20 bra 	$L__BB2_18;
	st.global.f32 	[%rd1+8], %f888;
$L__BB2_18:
	ld.param.u32 	%r212, [_Z16configurableGemmILi128ELi128ELi8ELi8ELi8EEvPKfS1_Pfiii_param_4];
	ld.param.u32 	%r146, [_Z16configurableGemmILi128ELi128ELi8ELi8ELi8EEvPKfS1_Pfiii_param_3];
	setp.ge.s32 	%p21, %r18, %r146;
	add.s32 	%r23, %r106, 3;
	setp.ge.s32 	%p22, %r23, %r212;
	or.pred  	%p23, %p21, %p22;
	@%p23 bra 	$L__BB2_20;
	st.global.f32 	[%rd1+12], %f887;
$L__BB2_20:
	ld.param.u32 	%r213, [_Z16configurableGemmILi128ELi128ELi8ELi8ELi8EEvPKfS1_Pfiii_param_4];
	ld.param.u32 	%r147, [_Z16configurableGemmILi128ELi128ELi8ELi8ELi8EEvPKfS1_Pfiii_param_3];
	setp.ge.s32 	%p24, %r18, %r147;
	add.s32 	%r24, %r106, 4;
	setp.ge.s32 	%p25, %r24, %r213;
	or.pred  	%p26, %p24, %p25;
	@%p26 bra 	$L__BB2_22;
	st.global.f32 	[%rd1+16], %f886;
$L__BB2_22:
	ld.param.u32 	%r214, [_Z16configurableGemmILi128ELi128ELi8ELi8ELi8EEvPKfS1_Pfiii_param_4];
	ld.param.u32 	%r148, [_Z16configurableGemmILi128ELi128ELi8ELi8ELi8EEvPKfS1_Pfiii_param_3];
	setp.ge.s32 	%p27, %r18, %r148;
	add.s32 	%r25, %r106, 5;
	setp.ge.s32 	%p28, %r25, %r214;
	or.pred  	%p29, %p27, %p28;
	@%p29 bra 	$L__BB2_24;
	st.global.f32 	[%rd1+20], %f885;
$L__BB2_24:
	ld.param.u32 	%r215, [_Z16configurableGemmILi128ELi128ELi8ELi8ELi8EEvPKfS1_Pfiii_param_4];
	ld.param.u32 	%r149, [_Z16configurableGemmILi128ELi128ELi8ELi8ELi8EEvPKfS1_Pfiii_param_3];
	setp.ge.s32 	%p30, %r18, %r149;
	add.s32 	%r26, %r106, 6;
	setp.ge.s32 	%p31, %r26, %r215;
	or.pred  	%p32, %p30, %p31;
	@%p32 bra 	$L__BB2_26;
	st.global.f32 	[%rd1+24], %f884;
$L__BB2_26:
	ld.param.u32 	%r216, [_Z16configurableGemmILi128ELi128ELi8ELi8ELi8EEvPKfS1_Pfiii_param_4];
	ld.param.u32 	%r150, [_Z16configurableGemmILi128ELi128ELi8ELi8ELi8EEvPKfS1_Pfiii_param_3];
	setp.ge.s32 	%p33, %r18, %r150;
	add.s32 	%r27, %r106, 7;
	setp.ge.s32 	%p34, %r27, %r216;
	or.pred  	%p35, %p33, %p34;
	@%p35 bra 	$L__BB2_28;
	st.global.f32 	[%rd1+28], %f883;
$L__BB2_28:
	ld.param.u32 	%r217, [_Z16configurableGemmILi128ELi128ELi8ELi8ELi8EEvPKfS1_Pfiii_param_4];
	ld.param.u32 	%r151, [_Z16configurableGemmILi128ELi128ELi8ELi8ELi8EEvPKfS1_Pfiii_param_3];
	ld.param.u64 	%rd32, [_Z16configurableGemmILi128ELi128ELi8ELi8ELi8EEvPKfS1_Pfiii_param_2];
	setp.ge.s32 	%p36, %r106, %r217;
	or.b32  	%r29, %r18, 1;
	setp.ge.s32 	%p37, %r29, %r151;
	add.s32 	%r30, %r20, %r217;
	cvta.to.global.u64 	%rd21, %rd32;
	mul.wide.s32 	%rd22, %r30, 4;
	add.s64 	%rd2, %rd21, %rd22;
	or.pred  	%p38, %p37, %p36;
	@%p38 bra 	$L__BB2_30;
	st.global.f32 	[%rd2], %f882;
$L__BB2_30:
	ld.param.u32 	%r218, [_Z16configurableGemmILi128ELi128ELi8ELi8ELi8EEvPKfS1_Pfiii_param_4];
	ld.param.u32 	%r152, [_Z16configurableGemmILi128ELi128ELi8ELi8ELi8EEvPKfS1_Pfiii_param_3];
	setp.ge.s32 	%p39, %r29, %r152;
	setp.ge.s32 	%p40, %r21, %r218;
	or.pred  	%p41, %p39, %p40;
	@%p41 bra 	$L__BB2_32;
	st.global.f32 	[%rd2+4], %f881;
$L__BB2_32:
	ld.param.u32 	%r219, [_Z16configurableGemmILi128ELi128ELi8ELi8ELi8EEvPKfS1_Pfiii_param_4];
	ld.param.u32 	%r153, [_Z16configurableGemmILi128ELi128ELi8ELi8ELi8EEvPKfS1_Pfiii_param_3];
	setp.ge.s32 	%p42, %r29, %r153;
	setp.ge.s32 	%p43, %r22, %r219;
	or.pred  	%p44, %p42, %p43;
	@%p44 bra 	$L__BB2_34;
	st.global.f32 	[%rd2+8], %f880;
$L__BB2_34:
	ld.param.u32 	%r220, [_Z16configurableGemmILi128ELi128ELi8ELi8ELi8EEvPKfS1_Pfiii_param_4];
	ld.param.u32 	%r154, [_Z16configurableGemmILi128ELi128ELi8ELi8ELi8EEvPKfS1_Pfiii_param_3];
	setp.ge.s32 	%p45, %r29, %r154;
	setp.ge.s32 	%p46, %r23, %r220;
	or.pred  	%p47, %p45, %p46;
	@%p47 bra 	$L__BB2_36;
	st.global.f32 	[%rd2+12], %f879;
$L__BB2_36:
	ld.param.u32 	%r221, [_Z16configurableGemmILi128ELi128ELi8ELi8ELi8EEvPKfS1_Pfiii_param_4];
	ld.param.u32 	%r155, [_Z16configurableGemmILi128ELi128ELi8ELi8ELi8EEvPKfS1_Pfiii_param_3];
	setp.ge.s32 	%p48, %r29, %r155;
	setp.ge.s32 	%p49, %r24, %r221;
	or.pred  	%p50, %p48, %p49;
	@%p50 bra 	$L__BB2_38;
	st.global.f32 	[%rd2+16], %f878;
$L__BB2_38:
	ld.param.u32 	%r222, [_Z16configurableGemmILi128ELi128ELi8ELi8ELi8EEvPKfS1_Pfiii_param_4];
	ld.param.u32 	%r156, [_Z16configurableGemmILi128ELi128ELi8ELi8ELi8EEvPKfS1_Pfiii_param_3];
	setp.ge.s32 	%p51, %r29, %r156;
	setp.ge.s32 	%p52, %r25, %r222;
	or.pred  	%p53, %p51, %p52;
	@%p53 bra 	$L__BB2_40;
	st.global.f32 	[%rd2+20], %f877;
$L__BB2_40:
	ld.param.u32 	%r223, [_Z16configurableGemmILi128ELi128ELi8ELi8ELi8EEvPKfS1_Pfiii_param_4];
	ld.param.u32 	%r157, [_Z16configurableGemmILi128ELi128ELi8ELi8ELi8EEvPKfS1_Pfiii_param_3];
	setp.ge.s32 	%p54, %r29, %r157;
	setp.ge.s32 	%p55, %r26, %r223;
	or.pred  	%p56, %p54, %p55;
	@%p56 bra 	$L__BB2_42;
	st.global.f32 	[%rd2+24], %f876;
$L__BB2_42:
	ld.param.u32 	%r224, [_Z16configurableGemmILi128ELi128ELi8ELi8ELi8EEvPKfS1_Pfiii_param_4];
	ld.param.u32 	%r158, [_Z16configurableGemmILi128ELi128ELi8ELi8ELi8EEvPKfS1_Pfiii_param_3];
	setp.ge.s32 	%p57, %r29, %r158;
	setp.ge.s32 	%p58, %r27, %r224;
	or.pred  	%p59, %p57, %p58;
	@%p59 bra 	$L__BB2_44;
	st.global.f32 	[%rd2+28], %f875;
$L__BB2_44:
	ld.param.u32 	%r225, [_Z16configurableGemmILi128ELi128ELi8ELi8ELi8EEvPKfS1_Pfiii_param_4];
	ld.param.u32 	%r159, [_Z16configurableGemmILi128ELi128ELi8ELi8ELi8EEvPKfS1_Pfiii_param_3];
	ld.param.u64 	%rd33, [_Z16configurableGemmILi128ELi128ELi8ELi8ELi8EEvPKfS1_Pfiii_param_2];
	setp.ge.s32 	%p60, %r106, %r225;
	add.s32 	%r31, %r18, 2;
	setp.ge.s32 	%p61, %r31, %r159;
	add.s32 	%r32, %r30, %r225;
	cvta.to.global.u64 	%rd3, %rd33;
	mul.wide.s32 	%rd23, %r32, 4;
	add.s64 	%rd4, %rd3, %rd23;
	or.pred  	%p62, %p61, %p60;
	@%p62 bra 	$L__BB2_46;
	st.global.f32 	[%rd4], %f874;
$L__BB2_46:
	ld.param.u32 	%r226, [_Z16configurableGemmILi128ELi128ELi8ELi8ELi8EEvPKfS1_Pfiii_param_4];
	ld.param.u32 	%r160, [_Z16configurableGemmILi128ELi128ELi8ELi8ELi8EEvPKfS1_Pfiii_param_3];
	setp.ge.s32 	%p63, %r31, %r160;
	setp.ge.s32 	%p64, %r21, %r226;
	or.pred  	%p65, %p63, %p64;
	@%p65 bra 	$L__BB2_48;
	st.global.f32 	[%rd4+4], %f873;
$L__BB2_48:
	ld.param.u32 	%r227, [_Z16configurableGemmILi128ELi128ELi8ELi8ELi8EEvPKfS1_Pfiii_param_4];
	ld.param.u32 	%r161, [_Z16configurableGemmILi128ELi128ELi8ELi8ELi8EEvPKfS1_Pfiii_param_3];
	setp.ge.s32 	%p66, %r31, %r161;
	setp.ge.s32 	%p67, %r22, %r227;
	or.pred  	%p68, %p66, %p67;
	@%p68 bra 	$L__BB2_50;
	st.global.f32 	[%rd4+8], %f872;
$L__BB2_50:
	ld.param.u32 	%r228, [_Z16configurableGemmILi128ELi128ELi8ELi8ELi8EEvPKfS1_Pfiii_param_4];
	ld.param.u32 	%r162, [_Z16configurableGemmILi128ELi128ELi8ELi8ELi8EEvPKfS1_Pfiii_param_3];
	setp.ge.s32 	%p69, %r31, %r162;
	setp.ge.s32 	%p70, %r23, %r228;
	or.pred  	%p71, %p69, %p70;
	@%p71 bra 	$L__BB2_52;
	st.global.f32 	[%rd4+12], %f871;
$L__BB2_52:
	ld.param.u32 	%r229, [_Z16configurableGemmILi128ELi128ELi8ELi8ELi8EEvPKfS1_Pfiii_param_4];
	ld.param.u32 	%r163, [_Z16configurableGemmILi128ELi128ELi8ELi8ELi8EEvPKfS1_Pfiii_param_3];
	setp.ge.s32 	%p72, %r31, %r163;
	setp.ge.s32 	%p73, %r24, %r229;
	or.pred  	%p74, %p72, %p73;
	@%p74 bra 	$L__BB2_54;
	st.global.f32 	[%rd4+16], %f870;
$L__BB2_54:
	ld.param.u32 	%r230, [_Z16configurableGemmILi128ELi128ELi8ELi8ELi8EEvPKfS1_Pfiii_param_4];
	ld.param.u32 	%r164, [_Z16configurableGemmILi128ELi128ELi8ELi8ELi8EEvPKfS1_Pfiii_param_3];
	setp.ge.s32 	%p75, %r31, %r164;
	setp.ge.s32 	%p76, %r25, %r230;
	or.pred  	%p77, %p75, %p76;
	@%p77 bra 	$L__BB2_56;
	st.global.f32 	[%rd4+20], %f869;
$L__BB2_56:
	ld.param.u32 	%r231, [_Z16configurableGemmILi128ELi128ELi8ELi8ELi8EEvPKfS1_Pfiii_param_4];
	ld.param.u32 	%r165, [_Z16configurableGemmILi128ELi128ELi8ELi8ELi8EEvPKfS1_Pfiii_param_3];
	setp.ge.s32 	%p78, %r31, %r165;
	setp.ge.s32 	%p79, %r26, %r231;
	or.pred  	%p80, %p78, %p79;
	@%p80 bra 	$L__BB2_58;
	st.global.f32 	[%rd4+24], %f868;
$L__BB2_58:
	ld.param.u32 	%r232, [_Z16configurableGemmILi128ELi128ELi8ELi8ELi8EEvPKfS1_Pfiii_param_4];
	ld.param.u32 	%r166, [_Z16configurableGemmILi128ELi128ELi8ELi8ELi8EEvPKfS1_Pfiii_param_3];
	setp.ge.s32 	%p81, %r31, %r166;
	setp.ge.s32 	%p82, %r27, %r232;
	or.pred  	%p83, %p81, %p82;
	@%p83 bra 	$L__BB2_60;
	st.global.f32 	[%rd4+28], %f867;
$L__BB2_60:
	ld.param.u32 	%r233, [_Z16configurableGemmILi128ELi128ELi8ELi8ELi8EEvPKfS1_Pfiii_param_4];
	ld.param.u32 	%r167, [_Z16configurableGemmILi128ELi128ELi8ELi8ELi8EEvPKfS1_Pfiii_param_3];
	setp.ge.s32 	%p84, %r106, %r233;
	add.s32 	%r33, %r18, 3;
	setp.ge.s32 	%p85, %r33, %r167;
	add.s32 	%r34, %r32, %r233;
	mul.wide.s32 	%rd24, %r34, 4;
	add.s64 	%rd5, %rd3, %rd24;
	or.pred  	%p86, %p85, %p84;
	@%p86 bra 	$L__BB2_62;
	st.global.f32 	[%rd5], %f866;
$L__BB2_62:
	ld.param.u32 	%r234, [_Z16configurableGemmILi128ELi128ELi8ELi8ELi8EEvPKfS1_Pfiii_param_4];
	ld.param.u32 	%r168, [_Z16configurableGemmILi128ELi128ELi8ELi8ELi8EEvPKfS1_Pfiii_param_3];
	setp.ge.s32 	%p87, %r33, %r168;
	setp.ge.s32 	%p88, %r21, %r234;
	or.pred  	%p89, %p87, %p88;
	@%p89 bra 	$L__BB2_64;
	st.global.f32 	[%rd5+4], %f865;
$L__BB2_64:
	ld.param.u32 	%r235, [_Z16configurableGemmILi128ELi128ELi8ELi8ELi8EEvPKfS1_Pfiii_param_4];
	ld.param.u32 	%r169, [_Z16configurableGemmILi128ELi128ELi8ELi8ELi8EEvPKfS1_Pfiii_param_3];
	setp.ge.s32 	%p90, %r33, %r169;
	setp.ge.s32 	%p91, %r22, %r235;
	or.pred  	%p92, %p90, %p91;
	@%p92 bra 	$L__BB2_66;
	st.global.f32 	[%rd5+8], %f864;
$L__BB2_66:
	ld.param.u32 	%r236, [_Z16configurableGemmILi128ELi128ELi8ELi8ELi8EEvPKfS1_Pfiii_param_4];
	ld.param.u32 	%r170, [_Z16configurableGemmILi128ELi128ELi8ELi8ELi8EEvPKfS1_Pfiii_param_3];
	setp.ge.s32 	%p93, %r33, %r170;
	setp.ge.s32 	%p94, %r23, %r236;
	or.pred  	%p95, %p93, %p94;
	@%p95 bra 	$L__BB2_68;
	st.global.f32 	[%rd5+12], %f863;
$L__BB2_68:
	ld.param.u32 	%r237, [_Z16configurableGemmILi128ELi128ELi8ELi8ELi8EEvPKfS1_Pfiii_param_4];
	ld.param.u32 	%r171, [_Z16configurableGemmILi128ELi128ELi8ELi8ELi8EEvPKfS1_Pfiii_param_3];
	setp.ge.s32 	%p96, %r33, %r171;
	setp.ge.s32 	%p97, %r24, %r237;
	or.pred  	%p98, %p96, %p97;
	@%p98 bra 	$L__BB2_70;
	st.global.f32 	[%rd5+16], %f862;
$L__BB2_70:
	ld.param.u32 	%r238, [_Z16configurableGemmILi128ELi128ELi8ELi8ELi8EEvPKfS1_Pfiii_param_4];
	ld.param.u32 	%r172, [_Z16configurableGemmILi128ELi128ELi8ELi8ELi8EEvPKfS1_Pfiii_param_3];
	setp.ge.s32 	%p99, %r33, %r172;
	setp.ge.s32 	%p100, %r25, %r238;
	or.pred  	%p101, %p99, %p100;
	@%p101 bra 	$L__BB2_72;
	st.global.f32 	[%rd5+20], %f861;
$L__BB2_72:
	ld.param.u32 	%r239, [_Z16configurableGemmILi128ELi128ELi8ELi8ELi8EEvPKfS1_Pfiii_param_4];
	ld.param.u32 	%r173, [_Z16configurableGemmILi128ELi128ELi8ELi8ELi8EEvPKfS1_Pfiii_param_3];
	setp.ge.s32 	%p102, %r33, %r173;
	setp.ge.s32 	%p103, %r26, %r239;
	or.pred  	%p104, %p102, %p103;
	@%p104 bra 	$L__BB2_74;
	st.global.f32 	[%rd5+24], %f860;
$L__BB2_74:
	ld.param.u32 	%r240, [_Z16configurableGemmILi128ELi128ELi8ELi8ELi8EEvPKfS1_Pfiii_param_4];
	ld.param.u32 	%r174, [_Z16configurableGemmILi128ELi128ELi8ELi8ELi8EEvPKfS1_Pfiii_param_3];
	setp.ge.s32 	%p105, %r33, %r174;
	setp.ge.s32 	%p106, %r27, %r240;
	or.pred  	%p107, %p105, %p106;
	@%p107 bra 	$L__BB2_76;
	st.global.f32 	[%rd5+28], %f859;
$L__BB2_76:
	ld.param.u32 	%r241, [_Z16configurableGemmILi128ELi128ELi8ELi8ELi8EEvPKfS1_Pfiii_param_4];
	ld.param.u32 	%r175, [_Z16configurableGemmILi128ELi128ELi8ELi8ELi8EEvPKfS1_Pfiii_param_3];
	setp.ge.s32 	%p108, %r106, %r241;
	add.s32 	%r35, %r18, 4;
	setp.ge.s32 	%p109, %r35, %r175;
	add.s32 	%r36, %r34, %r241;
	mul.wide.s32 	%rd25, %r36, 4;
	add.s64 	%rd6, %rd3, %rd25;
	or.pred  	%p110, %p109, %p108;
	@%p110 bra 	$L__BB2_78;
	st.global.f32 	[%rd6], %f858;
$L__BB2_78:
	ld.param.u32 	%r242, [_Z16configurableGemmILi128ELi128ELi8ELi8ELi8EEvPKfS1_Pfiii_param_4];
	ld.param.u32 	%r176, [_Z16configurableGemmILi128ELi128ELi8ELi8ELi8EEvPKfS1_Pfiii_param_3];
	setp.ge.s32 	%p111, %r35, %r176;
	setp.ge.s32 	%p112, %r21, %r242;
	or.pred  	%p113, %p111, %p112;
	@%p113 bra 	$L__BB2_80;
	st.global.f32 	[%rd6+4], %f857;
$L__BB2_80:
	ld.param.u32 	%r243, [_Z16configurableGemmILi128ELi128ELi8ELi8ELi8EEvPKfS1_Pfiii_param_4];
	ld.param.u32 	%r177, [_Z16configurableGemmILi128ELi128ELi8ELi8ELi8EEvPKfS1_Pfiii_param_3];
	setp.ge.s32 	%p114, %r35, %r177;
	setp.ge.s32 	%p115, %r22, %r243;
	or.pred  	%p116, %p114, %p115;
	@%p116 bra 	$L__BB2_82;
	st.global.f32 	[%rd6+8], %f856;
$L__BB2_82:
	ld.param.u32 	%r244, [_Z16configurableGemmILi128ELi128ELi8ELi8ELi8EEvPKfS1_Pfiii_param_4];
	ld.param.u32 	%r178, [_Z16configurableGemmILi128ELi128ELi8ELi8ELi8EEvPKfS1_Pfiii_param_3];
	setp.ge.s32 	%p117, %r35, %r178;
	setp.ge.s32 	%p118, %r23, %r244;
	or.pred  	%p119, %p117, %p118;
	@%p119 bra 	$L__BB2_84;
	st.global.f32 	[%rd6+12], %f855;
$L__BB2_84:
	ld.param.u32 	%r245, [_Z16configurableGemmILi128ELi128ELi8ELi8ELi8EEvPKfS1_Pfiii_param_4];
	ld.param.u32 	%r179, [_Z16configurableGemmILi128ELi128ELi8ELi8ELi8EEvPKfS1_Pfiii_param_3];
	setp.ge.s32 	%p120, %r35, %r179;
	setp.ge.s32 	%p121, %r24, %r245;
	or.pred  	%p122, %p120, %p121;
	@%p122 bra 	$L__BB2_86;
	st.global.f32 	[%rd6+16], %f854;
$L__BB2_86:
	ld.param.u32 	%r246, [_Z16configurableGemmILi128ELi128ELi8ELi8ELi8EEvPKfS1_Pfiii_param_4];
	ld.param.u32 	%r180, [_Z16configurableGemmILi128ELi128ELi8ELi8ELi8EEvPKfS1_Pfiii_param_3];
	setp.ge.s32 	%p123, %r35, %r180;
	setp.ge.s32 	%p124, %r25, %r246;
	or.pred  	%p125, %p123, %p124;
	@%p125 bra 	$L__BB2_88;
	st.global.f32 	[%rd6+20], %f853;
$L__BB2_88:
	ld.param.u32 	%r247, [_Z16configurableGemmILi128ELi128ELi8ELi8ELi8EEvPKfS1_Pfiii_param_4];
	ld.param.u32 	%r181, [_Z16configurableGemmILi128ELi128ELi8ELi8ELi8EEvPKfS1_Pfiii_param_3];
	setp.ge.s32 	%p126, %r35, %r181;
	setp.ge.s32 	%p127, %r26, %r247;
	or.pred  	%p128, %p126, %p127;
	@%p128 bra 	$L__BB2_90;
	st.global.f32 	[%rd6+24], %f852;
$L__BB2_90:
	ld.param.u32 	%r248, [_Z16configurableGemmILi128ELi128ELi8ELi8ELi8EEvPKfS1_Pfiii_param_4];
	ld.param.u32 	%r182, [_Z16configurableGemmILi128ELi128ELi8ELi8ELi8EEvPKfS1_Pfiii_param_3];
	setp.ge.s32 	%p129, %r35, %r182;
	setp.ge.s32 	%p130, %r27, %r248;
	or.pred  	%p131, %p129, %p130;
	@%p131 bra 	$L__BB2_92;
	st.global.f32 	[%rd6+28], %f851;
$L__BB2_92:
	ld.param.u32 	%r249, [_Z16configurableGemmILi128ELi128ELi8ELi8ELi8EEvPKfS1_Pfiii_param_4];
	ld.param.u32 	%r183, [_Z16configurableGemmILi128ELi128ELi8ELi8ELi8EEvPKfS1_Pfiii_param_3];
	setp.ge.s32 	%p132, %r106, %r249;
	add.s32 	%r37, %r18, 5;
	setp.ge.s32 	%p133, %r37, %r183;
	add.s32 	%r38, %r36, %r249;
	mul.wide.s32 	%rd26, %r38, 4;
	add.s64 	%rd7, %rd3, %rd26;
	or.pred  	%p134, %p133, %p132;
	@%p134 bra 	$L__BB2_94;
	st.global.f32 	[%rd7], %f850;
$L__BB2_94:
	ld.param.u32 	%r250, [_Z16configurableGemmILi128ELi128ELi8ELi8ELi8EEvPKfS1_Pfiii_param_4];
	ld.param.u32 	%r184, [_Z16configurableGemmILi128ELi128ELi8ELi8ELi8EEvPKfS1_Pfiii_param_3];
	setp.ge.s32 	%p135, %r37, %r184;
	setp.ge.s32 	%p136, %r21, %r250;
	or.pred  	%p137, %p135, %p136;
	@%p137 bra 	$L__BB2_96;
	st.global.f32 	[%rd7+4], %f849;
$L__BB2_96:
	ld.param.u32 	%r251, [_Z16configurableGemmILi128ELi128ELi8ELi8ELi8EEvPKfS1_Pfiii_param_4];
	ld.param.u32 	%r185, [_Z16configurableGemmILi128ELi128ELi8ELi8ELi8EEvPKfS1_Pfiii_param_3];
	setp.ge.s32 	%p138, %r37, %r185;
	setp.ge.s32 	%p139, %r22, %r251;
	or.pred  	%p140, %p138, %p139;
	@%p140 bra 	$L__BB2_98;
	st.global.f32 	[%rd7+8], %f848;
$L__BB2_98:
	ld.param.u32 	%r252, [_Z16configurableGemmILi128ELi128ELi8ELi8ELi8EEvPKfS1_Pfiii_param_4];
	ld.param.u32 	%r186, [_Z16configurableGemmILi128ELi128ELi8ELi8ELi8EEvPKfS1_Pfiii_param_3];
	setp.ge.s32 	%p141, %r37, %r186;
	setp.ge.s32 	%p142, %r23, %r252;
	or.pred  	%p143, %p141, %p142;
	@%p143 bra 	$L__BB2_100;
	st.global.f32 	[%rd7+12], %f847;
$L__BB2_100:
	ld.param.u32 	%r253, [_Z16configurableGemmILi128ELi128ELi8ELi8ELi8EEvPKfS1_Pfiii_param_4];
	ld.param.u32 	%r187, [_Z16configurableGemmILi128ELi128ELi8ELi8ELi8EEvPKfS1_Pfiii_param_3];
	setp.ge.s32 	%p144, %r37, %r187;
	setp.ge.s32 	%p145, %r24, %r253;
	or.pred  	%p146, %p144, %p145;
	@%p146 bra 	$L__BB2_102;
	st.global.f32 	[%rd7+16], %f846;
$L__BB2_102:
	ld.param.u32 	%r254, [_Z16configurableGemmILi128ELi128ELi8ELi8ELi8EEvPKfS1_Pfiii_param_4];
	ld.param.u32 	%r188, [_Z16configurableGemmILi128ELi128ELi8ELi8ELi8EEvPKfS1_Pfiii_param_3];
	setp.ge.s32 	%p147, %r37, %r188;
	setp.ge.s32 	%p148, %r25, %r254;
	or.pred  	%p149, %p147, %p148;
	@%p149 bra 	$L__BB2_104;
	st.global.f32 	[%rd7+20], %f845;
$L__BB2_104:
	ld.param.u32 	%r255, [_Z16configurableGemmILi128ELi128ELi8ELi8ELi8EEvPKfS1_Pfiii_param_4];
	ld.param.u32 	%r189, [_Z16configurableGemmILi128ELi128ELi8ELi8ELi8EEvPKfS1_Pfiii_param_3];
	setp.ge.s32 	%p150, %r37, %r189;
	setp.ge.s32 	%p151, %r26, %r255;
	or.pred  	%p152, %p150, %p151;
	@%p152 bra 	$L__BB2_106;
	st.global.f32 	[%rd7+24], %f844;
$L__BB2_106:
	ld.param.u32 	%r256, [_Z16configurableGemmILi128ELi128ELi8ELi8ELi8EEvPKfS1_Pfiii_param_4];
	ld.param.u32 	%r190, [_Z16configurableGemmILi128ELi128ELi8ELi8ELi8EEvPKfS1_Pfiii_param_3];
	setp.ge.s32 	%p153, %r37, %r190;
	setp.ge.s32 	%p154, %r27, %r256;
	or.pred  	%p155, %p153, %p154;
	@%p155 bra 	$L__BB2_108;
	st.global.f32 	[%rd7+28], %f843;
$L__BB2_108:
	ld.param.u32 	%r257, [_Z16configurableGemmILi128ELi128ELi8ELi8ELi8EEvPKfS1_Pfiii_param_4];
	ld.param.u32 	%r191, [_Z16configurableGemmILi128ELi128ELi8ELi8ELi8EEvPKfS1_Pfiii_param_3];
	setp.ge.s32 	%p156, %r106, %r257;
	add.s32 	%r39, %r18, 6;
	setp.ge.s32 	%p157, %r39, %r191;
	add.s32 	%r40, %r38, %r257;
	mul.wide.s32 	%rd27, %r40, 4;
	add.s64 	%rd8, %rd3, %rd27;
	or.pred  	%p158, %p157, %p156;
	@%p158 bra 	$L__BB2_110;
	st.global.f32 	[%rd8], %f891;
$L__BB2_110:
	ld.param.u32 	%r258, [_Z16configurableGemmILi128ELi128ELi8ELi8ELi8EEvPKfS1_Pfiii_param_4];
	ld.param.u32 	%r192, [_Z16configurableGemmILi128ELi128ELi8ELi8ELi8EEvPKfS1_Pfiii_param_3];
	setp.ge.s32 	%p159, %r39, %r192;
	setp.ge.s32 	%p160, %r21, %r258;
	or.pred  	%p161, %p159, %p160;
	@%p161 bra 	$L__BB2_112;
	st.global.f32 	[%rd8+4], %f892;
$L__BB2_112:
	ld.param.u32 	%r259, [_Z16configurableGemmILi128ELi128ELi8ELi8ELi8EEvPKfS1_Pfiii_param_4];
	ld.param.u32 	%r193, [_Z16configurableGemmILi128ELi128ELi8ELi8ELi8EEvPKfS1_Pfiii_param_3];
	setp.ge.s32 	%p162, %r39, %r193;
	setp.ge.s32 	%p163, %r22, %r259;
	or.pred  	%p164, %p162, %p163;
	@%p164 bra 	$L__BB2_114;
	st.global.f32 	[%rd8+8], %f893;
$L__BB2_114:
	ld.param.u32 	%r260, [_Z16configurableGemmILi128ELi128ELi8ELi8ELi8EEvPKfS1_Pfiii_param_4];
	ld.param.u32 	%r194, [_Z16configurableGemmILi128ELi128ELi8ELi8ELi8EEvPKfS1_Pfiii_param_3];
	setp.ge.s32 	%p165, %r39, %r194;
	setp.ge.s32 	%p166, %r23, %r260;
	or.pred  	%p167, %p165, %p166;
	@%p167 bra 	$L__BB2_116;
	st.global.f32 	[%rd8+12], %f894;
$L__BB2_116:
	ld.param.u32 	%r261, [_Z16configurableGemmILi128ELi128ELi8ELi8ELi8EEvPKfS1_Pfiii_param_4];
	ld.param.u32 	%r195, [_Z16configurableGemmILi128ELi128ELi8ELi8ELi8EEvPKfS1_Pfiii_param_3];
	setp.ge.s32 	%p168, %r39, %r195;
	setp.ge.s32 	%p169, %r24, %r261;
	or.pred  	%p170, %p168, %p169;
	@%p170 bra 	$L__BB2_118;
	st.global.f32 	[%rd8+16], %f895;
$L__BB2_118:
	ld.param.u32 	%r262, [_Z16configurableGemmILi128ELi128ELi8ELi8ELi8EEvPKfS1_Pfiii_param_4];
	ld.param.u32 	%r196, [_Z16configurableGemmILi128ELi128ELi8ELi8ELi8EEvPKfS1_Pfiii_param_3];
	setp.ge.s32 	%p171, %r39, %r196;
	setp.ge.s32 	%p172, %r25, %r262;
	or.pred  	%p173, %p171, %p172;
	@%p173 bra 	$L__BB2_120;
	st.global.f32 	[%rd8+20], %f896;
$L__BB2_120:
	ld.param.u32 	%r263, [_Z16configurableGemmILi128ELi128ELi8ELi8ELi8EEvPKfS1_Pfiii_param_4];
	ld.param.u32 	%r197, [_Z16configurableGemmILi128ELi128ELi8ELi8ELi8EEvPKfS1_Pfiii_param_3];
	setp.ge.s32 	%p174, %r39, %r197;
	setp.ge.s32 	%p175, %r26, %r263;
	or.pred  	%p176, %p174, %p175;
	@%p176 bra 	$L__BB2_122;
	st.global.f32 	[%rd8+24], %f897;
$L__BB2_122:
	ld.param.u32 	%r264, [_Z16configurableGemmILi128ELi128ELi8ELi8ELi8EEvPKfS1_Pfiii_param_4];
	ld.param.u32 	%r198, [_Z16configurableGemmILi128ELi128ELi8ELi8ELi8EEvPKfS1_Pfiii_param_3];
	setp.ge.s32 	%p177, %r39, %r198;
	setp.ge.s32 	%p178, %r27, %r264;
	or.pred  	%p179, %p177, %p178;
	@%p179 bra 	$L__BB2_124;
	st.global.f32 	[%rd8+28], %f898;
$L__BB2_124:
	ld.param.u32 	%r265, [_Z16configurableGemmILi128ELi128ELi8ELi8ELi8EEvPKfS1_Pfiii_param_4];
	ld.param.u32 	%r199, [_Z16configurableGemmILi128ELi128ELi8ELi8ELi8EEvPKfS1_Pfiii_param_3];
	setp.ge.s32 	%p180, %r106, %r265;
	add.s32 	%r41, %r18, 7;
	setp.ge.s32 	%p181, %r41, %r199;
	add.s32 	%r141, %r40, %r265;
	mul.wide.s32 	%rd28, %r141, 4;
	add.s64 	%rd9, %rd3, %rd28;
	or.pred  	%p182, %p181, %p180;
	@%p182 bra 	$L__BB2_126;
	st.global.f32 	[%rd9], %f899;
$L__BB2_126:
	ld.param.u32 	%r266, [_Z16configurableGemmILi128ELi128ELi8ELi8ELi8EEvPKfS1_Pfiii_param_4];
	ld.param.u32 	%r200, [_Z16configurableGemmILi128ELi128ELi8ELi8ELi8EEvPKfS1_Pfiii_param_3];
	setp.ge.s32 	%p183, %r41, %r200;
	setp.ge.s32 	%p184, %r21, %r266;
	or.pred  	%p185, %p183, %p184;
	@%p185 bra 	$L__BB2_128;
	st.global.f32 	[%rd9+4], %f900;
$L__BB2_128:
	ld.param.u32 	%r267, [_Z16configurableGemmILi128ELi128ELi8ELi8ELi8EEvPKfS1_Pfiii_param_4];
	ld.param.u32 	%r201, [_Z16configurableGemmILi128ELi128ELi8ELi8ELi8EEvPKfS1_Pfiii_param_3];
	setp.ge.s32 	%p186, %r41, %r201;
	setp.ge.s32 	%p187, %r22, %r267;
	or.pred  	%p188, %p186, %p187;
	@%p188 bra 	$L__BB2_130;
	st.global.f32 	[%rd9+8], %f901;
$L__BB2_130:
	ld.param.u32 	%r268, [_Z16configurableGemmILi128ELi128ELi8ELi8ELi8EEvPKfS1_Pfiii_param_4];
	ld.param.u32 	%r202, [_Z16configurableGemmILi128ELi128ELi8ELi8ELi8EEvPKfS1_Pfiii_param_3];
	setp.ge.s32 	%p189, %r41, %r202;
	setp.ge.s32 	%p190, %r23, %r268;
	or.pred  	%p191, %p189, %p190;
	@%p191 bra 	$L__BB2_132;
	st.global.f32 	[%rd9+12], %f902;
$L__BB2_132:
	ld.param.u32 	%r269, [_Z16configurableGemmILi128ELi128ELi8ELi8ELi8EEvPKfS1_Pfiii_param_4];
	ld.param.u32 	%r203, [_Z16configurableGemmILi128ELi128ELi8ELi8ELi8EEvPKfS1_Pfiii_param_3];
	setp.ge.s32 	%p192, %r41, %r203;
	setp.ge.s32 	%p193, %r24, %r269;
	or.pred  	%p194, %p192, %p193;
	@%p194 bra 	$L__BB2_134;
	st.global.f32 	[%rd9+16], %f903;
$L__BB2_134:
	ld.param.u32 	%r270, [_Z16configurableGemmILi128ELi128ELi8ELi8ELi8EEvPKfS1_Pfiii_param_4];
	ld.param.u32 	%r204, [_Z16configurableGemmILi128ELi128ELi8ELi8ELi8EEvPKfS1_Pfiii_param_3];
	setp.ge.s32 	%p195, %r41, %r204;
	setp.ge.s32 	%p196, %r25, %r270;
	or.pred  	%p197, %p195, %p196;
	@%p197 bra 	$L__BB2_136;
	st.global.f32 	[%rd9+20], %f904;
$L__BB2_136:
	ld.param.u32 	%r271, [_Z16configurableGemmILi128ELi128ELi8ELi8ELi8EEvPKfS1_Pfiii_param_4];
	ld.param.u32 	%r205, [_Z16configurableGemmILi128ELi128ELi8ELi8ELi8EEvPKfS1_Pfiii_param_3];
	setp.ge.s32 	%p198, %r41, %r205;
	setp.ge.s32 	%p199, %r26, %r271;
	or.pred  	%p200, %p198, %p199;
	@%p200 bra 	$L__BB2_138;
	st.global.f32 	[%rd9+24], %f905;
$L__BB2_138:
	ld.param.u32 	%r272, [_Z16configurableGemmILi128ELi128ELi8ELi8ELi8EEvPKfS1_Pfiii_param_4];
	ld.param.u32 	%r206, [_Z16configurableGemmILi128ELi128ELi8ELi8ELi8EEvPKfS1_Pfiii_param_3];
	setp.ge.s32 	%p201, %r41, %r206;
	setp.ge.s32 	%p202, %r27, %r272;
	or.pred  	%p203, %p201, %p202;
	@%p203 bra 	$L__BB2_140;
	st.global.f32 	[%rd9+28], %f906;
$L__BB2_140:
	ret;

}


// ===== COMPILED SASS (sm_100) =====

	.target	sm_100

	.elftype	@"ET_EXEC"


//--------------------- .note.nv.tkinfo           --------------------------
	.section	.note.nv.tkinfo,"",@"SHT_NOTE"
	.sectionflags	@"SHF_NOTE_NV_TKINFO"
	.tkinfo
        /*0018*/ 	.word	0x00000002
        /*0030*/ 	.string	""
        /*0030*/ 	.string	"ptxas"
        /*0030*/ 	.string	"Cuda compilation tools, release 13.0, V13.0.88"
        /*0030*/ 	.string	"Build cuda_13.0.r13.0/compiler.36424714_0"
        /*0030*/ 	.string	"-arch sm_100 -m 64 "



//--------------------- .note.nv.cuinfo           --------------------------
	.section	.note.nv.cuinfo,"",@"SHT_NOTE"
	.sectionflags	@"SHF_NOTE_NV_CUINFO"
        /*0018*/ 	.short	0x0002
        /*001a*/ 	.short	0x0064
        /*001c*/ 	.short	0x0082
	.zero		2


//--------------------- .nv.info                  --------------------------
	.section	.nv.info,"",@"SHT_CUDA_INFO"
	.align	4


	//----- nvinfo : EIATTR_REGCOUNT
	.align		4
        /*0000*/ 	.byte	0x04, 0x2f
        /*0002*/ 	.short	(.L_1 - .L_0)
	.align		4
.L_0:
        /*0004*/ 	.word	index@(_Z16configurableGemmILi64ELi64ELi16ELi2ELi2EEvPKfS1_Pfiii)
        /*0008*/ 	.word	0x00000020


	//----- nvinfo : EIATTR_FRAME_SIZE
	.align		4
.L_1:
        /*000c*/ 	.byte	0x04, 0x11
        /*000e*/ 	.short	(.L_3 - .L_2)
	.align		4
.L_2:
        /*0010*/ 	.word	index@(_Z16configurableGemmILi64ELi64ELi16ELi2ELi2EEvPKfS1_Pfiii)
        /*0014*/ 	.word	0x00000000


	//----- nvinfo : EIATTR_REGCOUNT
	.align		4
.L_3:
        /*0018*/ 	.byte	0x04, 0x2f
        /*001a*/ 	.short	(.L_5 - .L_4)
	.align		4
.L_4:
        /*001c*/ 	.word	index@(_Z16configurableGemmILi64ELi64ELi16ELi4ELi4EEvPKfS1_Pfiii)
        /*0020*/ 	.word	0x00000026


	//----- nvinfo : EIATTR_FRAME_SIZE
	.align		4
.L_5:
        /*0024*/ 	.byte	0x04, 0x11
        /*0026*/ 	.short	(.L_7 - .L_6)
	.align		4
.L_6:
        /*0028*/ 	.word	index@(_Z16configurableGemmILi64ELi64ELi16ELi4ELi4EEvPKfS1_Pfiii)
        /*002c*/ 	.word	0x00000000


	//----- nvinfo : EIATTR_REGCOUNT
	.align		4
.L_7:
        /*0030*/ 	.byte	0x04, 0x2f
        /*0032*/ 	.short	(.L_9 - .L_8)
	.align		4
.L_8:
        /*0034*/ 	.word	index@(_Z16configurableGemmILi128ELi128ELi8ELi8ELi8EEvPKfS1_Pfiii)
        /*0038*/ 	.word	0x00000072


	//----- nvinfo : EIATTR_FRAME_SIZE
	.align		4
.L_9:
        /*003c*/ 	.byte	0x04, 0x11
        /*003e*/ 	.short	(.L_11 - .L_10)
	.align		4
.L_10:
        /*0040*/ 	.word	index@(_Z16configurableGemmILi128ELi128ELi8ELi8ELi8EEvPKfS1_Pfiii)
        /*0044*/ 	.word	0x00000000


	//----- nvinfo : EIATTR_MIN_STACK_SIZE
	.align		4
.L_11:
        /*0048*/ 	.byte	0x04, 0x12
        /*004a*/ 	.short	(.L_13 - .L_12)
	.align		4
.L_12:
        /*004c*/ 	.word	index@(_Z16configurableGemmILi128ELi128ELi8ELi8ELi8EEvPKfS1_Pfiii)
        /*0050*/ 	.word	0x00000000


	//----- nvinfo : EIATTR_MIN_STACK_SIZE
	.align		4
.L_13:
        /*0054*/ 	.byte	0x04, 0x12
        /*0056*/ 	.short	(.L_15 - .L_14)
	.align		4
.L_14:
        /*0058*/ 	.word	index@(_Z16configurableGemmILi64ELi64ELi16ELi4ELi4EEvPKfS1_Pfiii)
        /*005c*/ 	.word	0x00000000


	//----- nvinfo : EIATTR_MIN_STACK_SIZE
	.align		4
.L_15:
        /*0060*/ 	.byte	0x04, 0x12
        /*0062*/ 	.short	(.L_17 - .L_16)
	.align		4
.L_16:
        /*0064*/ 	.word	index@(_Z16configurableGemmILi64ELi64ELi16ELi2ELi2EEvPKfS1_Pfiii)
        /*0068*/ 	.word	0x00000000
.L_17:


//--------------------- .nv.compat                --------------------------
	.section	.nv.compat,"",@"SHT_CUDA_COMPAT_INFO"
	.align	4
        /*0000*/ 	.byte	0x02, 0x09, 0x00, 0x00, 0x02, 0x02, 0x01, 0x00, 0x02, 0x05, 0x05, 0x00, 0x03, 0x07, 0x01, 0x01
        /*0010*/ 	.byte	0x02, 0x03, 0x00, 0x00, 0x02, 0x06, 0x01, 0x00, 0x04, 0x0b, 0x08, 0x00, 0x09, 0x00, 0x00, 0x00
        /*0020*/ 	.byte	0x00, 0x00, 0x00, 0x00


//--------------------- .nv.info._Z16configurableGemmILi128ELi128ELi8ELi8ELi8EEvPKfS1_Pfiii --------------------------
	.section	.nv.info._Z16configurableGemmILi128ELi128ELi8ELi8ELi8EEvPKfS1_Pfiii,"",@"SHT_CUDA_INFO"
	.sectionflags	@""
	.align	4


	//----- nvinfo : EIATTR_CUDA_API_VERSION
	.align		4
        /*0000*/ 	.byte	0x04, 0x37
        /*0002*/ 	.short	(.L_19 - .L_18)
.L_18:
        /*0004*/ 	.word	0x00000082


	//----- nvinfo : EIATTR_KPARAM_INFO
	.align		4
.L_19:
        /*0008*/ 	.byte	0x04, 0x17
        /*000a*/ 	.short	(.L_21 - .L_20)
.L_20:
        /*000c*/ 	.word	0x00000000
        /*0010*/ 	.short	0x0005
        /*0012*/ 	.short	0x0020
        /*0014*/ 	.byte	0x00, 0xf0, 0x11, 0x00


	//----- nvinfo : EIATTR_KPARAM_INFO
	.align		4
.L_21:
        /*0018*/ 	.byte	0x04, 0x17
        /*001a*/ 	.short	(.L_23 - .L_22)
.L_22:
        /*001c*/ 	.word	0x00000000
        /*0020*/ 	.short	0x0004
        /*0022*/ 	.short	0x001c
        /*0024*/ 	.byte	0x00, 0xf0, 0x11, 0x00


	//----- nvinfo : EIATTR_KPARAM_INFO
	.align		4
.L_23:
        /*0028*/ 	.byte	0x04, 0x17
        /*002a*/ 	.short	(.L_25 - .L_24)
.L_24:
        /*002c*/ 	.word	0x00000000
        /*0030*/ 	.short	0x0003
        /*0032*/ 	.short	0x0018
        /*0034*/ 	.byte	0x00, 0xf0, 0x11, 0x00


	//----- nvinfo : EIATTR_KPARAM_INFO
	.align		4
.L_25:
        /*0038*/ 	.byte	0x04, 0x17
        /*003a*/ 	.short	(.L_27 - .L_26)
.L_26:
        /*003c*/ 	.word	0x00000000
        /*0040*/ 	.short	0x0002
        /*0042*/ 	.short	0x0010
        /*0044*/ 	.byte	0x00, 0xf5, 0x21, 0x00


	//----- nvinfo : EIATTR_KPARAM_INFO
	.align		4
.L_27:
        /*0048*/ 	.byte	0x04, 0x17
        /*004a*/ 	.short	(.L_29 - .L_28)
.L_28:
        /*004c*/ 	.word	0x00000000
        /*0050*/ 	.short	0x0001
        /*0052*/ 	.short	0x0008
        /*0054*/ 	.byte	0x00, 0xf5, 0x21, 0x00


	//----- nvinfo : EIATTR_KPARAM_INFO
	.align		4
.L_29:
        /*0058*/ 	.byte	0x04, 0x17
        /*005a*/ 	.short	(.L_31 - .L_30)
.L_30:
        /*005c*/ 	.word	0x00000000
        /*0060*/ 	.short	0x0000
        /*0062*/ 	.short	0x0000
        /*0064*/ 	.byte	0x00, 0xf5, 0x21, 0x00


	//----- nvinfo : EIATTR_SPARSE_MMA_MASK
	.align		4
.L_31:
        /*0068*/ 	.byte	0x03, 0x50
        /*006a*/ 	.short	0x0000


	//----- nvinfo : EIATTR_MAXREG_COUNT
	.align		4
        /*006c*/ 	.byte	0x03, 0x1b
        /*006e*/ 	.short	0x00ff


	//----- nvinfo : EIATTR_NUM_BARRIERS
	.align		4
        /*0070*/ 	.byte	0x02, 0x4c
        /*0072*/ 	.byte	0x01
	.zero		1


	//----- nvinfo : EIATTR_MERCURY_ISA_VERSION
	.align		4
        /*0074*/ 	.byte	0x03, 0x5f
        /*0076*/ 	.short	0x0101


	//----- nvinfo : EIATTR_UNUSED_LOAD_BYTE_OFFSET
	.align		4
        /*0078*/ 	.byte	0x04, 0x44
        /*007a*/ 	.short	(.L_33 - .L_32)


	//   ....[0]....
.L_32:
        /*007c*/ 	.word	0x00000bf0
        /*0080*/ 	.word	0x0000fff0


	//   ....[1]....
        /*0084*/ 	.word	0x00000cf0
        /*0088*/ 	.word	0x0000fff0


	//   ....[2]....
        /*008c*/ 	.word	0x00001500
        /*0090*/ 	.word	0x00000fff


	//   ....[3]....
        /*0094*/ 	.word	0x000015f0
        /*0098*/ 	.word	0x00000fff


	//   ....[4]....
        /*009c*/ 	.word	0x00001de0
        /*00a0*/ 	.word	0x0000fff0


	//   ....[5]....
        /*00a4*/ 	.word	0x00001e90
        /*00a8*/ 	.word	0x0000fff0


	//   ....[6]....
        /*00ac*/ 	.word	0x000025c0
        /*00b0*/ 	.word	0x00000fff


	//   ....[7]....
        /*00b4*/ 	.word	0x00002760
        /*00b8*/ 	.word	0x00000fff


	//----- nvinfo : EIATTR_VRC_CTA_INIT_COUNT
	.align		4
.L_33:
        /*00bc*/ 	.byte	0x02, 0x4a
	.zero		1
	.zero		1


	//----- nvinfo : EIATTR_EXIT_INSTR_OFFSETS
	.align		4
        /*00c0*/ 	.byte	0x04, 0x1c
        /*00c2*/ 	.short	(.L_35 - .L_34)


	//   ....[0]....
.L_34:
        /*00c4*/ 	.word	0x00003770


	//   ....[1]....
        /*00c8*/ 	.word	0x00003790


	//----- nvinfo : EIATTR_CRS_STACK_SIZE
	.align		4
.L_35:
        /*00cc*/ 	.byte	0x04, 0x1e
        /*00ce*/ 	.short	(.L_37 - .L_36)
.L_36:
        /*00d0*/ 	.word	0x00000000


	//----- nvinfo : EIATTR_CBANK_PARAM_SIZE
	.align		4
.L_37:
        /*00d4*/ 	.byte	0x03, 0x19
        /*00d6*/ 	.short	0x0024


	//----- nvinfo : EIATTR_PARAM_CBANK
	.align		4
        /*00d8*/ 	.byte	0x04, 0x0a
        /*00da*/ 	.short	(.L_39 - .L_38)
	.align		4
.L_38:
        /*00dc*/ 	.word	index@(.nv.constant0._Z16configurableGemmILi128ELi128ELi8ELi8ELi8EEvPKfS1_Pfiii)
        /*00e0*/ 	.short	0x0380
        /*00e2*/ 	.short	0x0024


	//----- nvinfo : EIATTR_SW_WAR
	.align		4
.L_39:
        /*00e4*/ 	.byte	0x04, 0x36
        /*00e6*/ 	.short	(.L_41 - .L_40)
.L_40:
        /*00e8*/ 	.word	0x00000008
.L_41:


//--------------------- .nv.info._Z16configurableGemmILi64ELi64ELi16ELi4ELi4EEvPKfS1_Pfiii --------------------------
	.section	.nv.info._Z16configurableGemmILi64ELi64ELi16ELi4ELi4EEvPKfS1_Pfiii,"",@"SHT_CUDA_INFO"
	.sectionflags	@""
	.align	4


	//----- nvinfo : EIATTR_CUDA_API_VERSION
	.align		4
        /*0000*/ 	.byte	0x04, 0x37
        /*0002*/ 	.short	(.L_43 - .L_42)
.L_42:
        /*0004*/ 	.word	0x00000082


	//----- nvinfo : EIATTR_KPARAM_INFO
	.align		4
.L_43:
        /*0008*/ 	.byte	0x04, 0x17
        /*000a*/ 	.short	(.L_45 - .L_44)
.L_44:
        /*000c*/ 	.word	0x00000000
        /*0010*/ 	.short	0x0005
        /*0012*/ 	.short	0x0020
        /*0014*/ 	.byte	0x00, 0xf0, 0x11, 0x00


	//----- nvinfo : EIATTR_KPARAM_INFO
	.align		4
.L_45:
        /*0018*/ 	.byte	0x04, 0x17
        /*001a*/ 	.short	(.L_47 - .L_46)
.L_46:
        /*001c*/ 	.word	0x00000000
        /*0020*/ 	.short	0x0004
        /*0022*/ 	.short	0x001c
        /*0024*/ 	.byte	0x00, 0xf0, 0x11, 0x00


	//----- nvinfo : EIATTR_KPARAM_INFO
	.align		4
.L_47:
        /*0028*/ 	.byte	0x04, 0x17
        /*002a*/ 	.short	(.L_49 - .L_48)
.L_48:
        /*002c*/ 	.word	0x00000000
        /*0030*/ 	.short	0x0003
        /*0032*/ 	.short	0x0018
        /*0034*/ 	.byte	0x00, 0xf0, 0x11, 0x00


	//----- nvinfo : EIATTR_KPARAM_INFO
	.align		4
.L_49:
        /*0038*/ 	.byte	0x04, 0x17
        /*003a*/ 	.short	(.L_51 - .L_50)
.L_50:
        /*003c*/ 	.word	0x00000000
        /*0040*/ 	.short	0x0002
        /*0042*/ 	.short	0x0010
        /*0044*/ 	.byte	0x00, 0xf5, 0x21, 0x00


	//----- nvinfo : EIATTR_KPARAM_INFO
	.align		4
.L_51:
        /*0048*/ 	.byte	0x04, 0x17
        /*004a*/ 	.short	(.L_53 - .L_52)
.L_52:
        /*004c*/ 	.word	0x00000000
        /*0050*/ 	.short	0x0001
        /*0052*/ 	.short	0x0008
        /*0054*/ 	.byte	0x00, 0xf5, 0x21, 0x00


	//----- nvinfo : EIATTR_KPARAM_INFO
	.align		4
.L_53:
        /*0058*/ 	.byte	0x04, 0x17
        /*005a*/ 	.short	(.L_55 - .L_54)
.L_54:
        /*005c*/ 	.word	0x00000000
        /*0060*/ 	.short	0x0000
        /*0062*/ 	.short	0x0000
        /*0064*/ 	.byte	0x00, 0xf5, 0x21, 0x00


	//----- nvinfo : EIATTR_SPARSE_MMA_MASK
	.align		4
.L_55:
        /*0068*/ 	.byte	0x03, 0x50
        /*006a*/ 	.short	0x0000


	//----- nvinfo : EIATTR_MAXREG_COUNT
	.align		4
        /*006c*/ 	.byte	0x03, 0x1b
        /*006e*/ 	.short	0x00ff


	//----- nvinfo : EIATTR_NUM_BARRIERS
	.align		4
        /*0070*/ 	.byte	0x02, 0x4c
        /*0072*/ 	.byte	0x01
	.zero		1


	//----- nvinfo : EIATTR_MERCURY_ISA_VERSION
	.align		4
        /*0074*/ 	.byte	0x03, 0x5f
        /*0076*/ 	.short	0x0101


	//----- nvinfo : EIATTR_UNUSED_LOAD_BYTE_OFFSET
	.align		4
        /*0078*/ 	.byte	0x04, 0x44
        /*007a*/ 	.short	(.L_57 - .L_56)


	//   ....[0]....
.L_56:
        /*007c*/ 	.word	0x00000750
        /*0080*/ 	.word	0x0000fff0


	//   ....[1]....
        /*0084*/ 	.word	0x00000780
        /*0088*/ 	.word	0x0000fff0


	//   ....[2]....
        /*008c*/ 	.word	0x000009f0
        /*0090*/ 	.word	0x00000fff


	//   ....[3]....
        /*0094*/ 	.word	0x00000a00
        /*0098*/ 	.word	0x00000fff


	//   ....[4]....
        /*009c*/ 	.word	0x00000c30
        /*00a0*/ 	.word	0x0000fff0


	//   ....[5]....
        /*00a4*/ 	.word	0x00000c60
        /*00a8*/ 	.word	0x0000fff0


	//   ....[6]....
        /*00ac*/ 	.word	0x00000ed0
        /*00b0*/ 	.word	0x00000fff


	//   ....[7]....
        /*00b4*/ 	.word	0x00000ef0
        /*00b8*/ 	.word	0x00000fff


	//   ....[8]....
        /*00bc*/ 	.word	0x00001110
        /*00c0*/ 	.word	0x0000fff0


	//   ....[9]....
        /*00c4*/ 	.word	0x00001140
        /*00c8*/ 	.word	0x0000fff0


	//   ....[10]....
        /*00cc*/ 	.word	0x000013b0
        /*00d0*/ 	.word	0x00000fff


	//   ....[11]....
        /*00d4*/ 	.word	0x000013d0
        /*00d8*/ 	.word	0x00000fff


	//   ....[12]....
        /*00dc*/ 	.word	0x000015f0
        /*00e0*/ 	.word	0x0000fff0


	//   ....[13]....
        /*00e4*/ 	.word	0x00001620
        /*00e8*/ 	.word	0x0000fff0


	//   ....[14]....
        /*00ec*/ 	.word	0x00001860
        /*00f0*/ 	.word	0x00000fff


	//   ....[15]....
        /*00f4*/ 	.word	0x000018c0
        /*00f8*/ 	.word	0x00000fff


	//----- nvinfo : EIATTR_VRC_CTA_INIT_COUNT
	.align		4
.L_57:
        /*00fc*/ 	.byte	0x02, 0x4a
	.zero		1
	.zero		1


	//----- nvinfo : EIATTR_EXIT_INSTR_OFFSETS
	.align		4
        /*0100*/ 	.byte	0x04, 0x1c
        /*0102*/ 	.short	(.L_59 - .L_58)


	//   ....[0]....
.L_58:
        /*0104*/ 	.word	0x00001d20


	//   ....[1]....
        /*0108*/ 	.word	0x00001d40


	//----- nvinfo : EIATTR_CRS_STACK_SIZE
	.align		4
.L_59:
        /*010c*/ 	.byte	0x04, 0x1e
        /*010e*/ 	.short	(.L_61 - .L_60)
.L_60:
        /*0110*/ 	.word	0x00000000


	//----- nvinfo : EIATTR_CBANK_PARAM_SIZE
	.align		4
.L_61:
        /*0114*/ 	.byte	0x03, 0x19
        /*0116*/ 	.short	0x0024


	//----- nvinfo : EIATTR_PARAM_CBANK
	.align		4
        /*0118*/ 	.byte	0x04, 0x0a
        /*011a*/ 	.short	(.L_63 - .L_62)
	.align		4
.L_62:
        /*011c*/ 	.word	index@(.nv.constant0._Z16configurableGemmILi64ELi64ELi16ELi4ELi4EEvPKfS1_Pfiii)
        /*0120*/ 	.short	0x0380
        /*0122*/ 	.short	0x0024


	//----- nvinfo : EIATTR_SW_WAR
	.align		4
.L_63:
        /*0124*/ 	.byte	0x04, 0x36
        /*0126*/ 	.short	(.L_65 - .L_64)
.L_64:
        /*0128*/ 	.word	0x00000008
.L_65:


//--------------------- .nv.info._Z16configurableGemmILi64ELi64ELi16ELi2ELi2EEvPKfS1_Pfiii --------------------------
	.section	.nv.info._Z16configurableGemmILi64ELi64ELi16ELi2ELi2EEvPKfS1_Pfiii,"",@"SHT_CUDA_INFO"
	.sectionflags	@""
	.align	4


	//----- nvinfo : EIATTR_CUDA_API_VERSION
	.align		4
        /*0000*/ 	.byte	0x04, 0x37
        /*0002*/ 	.short	(.L_67 - .L_66)
.L_66:
        /*0004*/ 	.word	0x00000082


	//----- nvinfo : EIATTR_KPARAM_INFO
	.align		4
.L_67:
        /*0008*/ 	.byte	0x04, 0x17
        /*000a*/ 	.short	(.L_69 - .L_68)
.L_68:
        /*000c*/ 	.word	0x00000000
        /*0010*/ 	.short	0x0005
        /*0012*/ 	.short	0x0020
        /*0014*/ 	.byte	0x00, 0xf0, 0x11, 0x00


	//----- nvinfo : EIATTR_KPARAM_INFO
	.align		4
.L_69:
        /*0018*/ 	.byte	0x04, 0x17
        /*001a*/ 	.short	(.L_71 - .L_70)
.L_70:
        /*001c*/ 	.word	0x00000000
        /*0020*/ 	.short	0x0004
        /*0022*/ 	.short	0x001c
        /*0024*/ 	.byte	0x00, 0xf0, 0x11, 0x00


	//----- nvinfo : EIATTR_KPARAM_INFO
	.align		4
.L_71:
        /*0028*/ 	.byte	0x04, 0x17
        /*002a*/ 	.short	(.L_73 - .L_72)
.L_72:
        /*002c*/ 	.word	0x00000000
        /*0030*/ 	.short	0x0003
        /*0032*/ 	.short	0x0018
        /*0034*/ 	.byte	0x00, 0xf0, 0x11, 0x00


	//----- nvinfo : EIATTR_KPARAM_INFO
	.align		4
.L_73:
        /*0038*/ 	.byte	0x04, 0x17
        /*003a*/ 	.short	(.L_75 - .L_74)
.L_74:
        /*003c*/ 	.word	0x00000000
        /*0040*/ 	.short	0x0002
        /*0042*/ 	.short	0x0010
        /*0044*/ 	.byte	0x00, 0xf5, 0x21, 0x00


	//----- nvinfo : EIATTR_KPARAM_INFO
	.align		4
.L_75:
        /*0048*/ 	.byte	0x04, 0x17
        /*004a*/ 	.short	(.L_77 - .L_76)
.L_76:
        /*004c*/ 	.word	0x00000000
        /*0050*/ 	.short	0x0001
        /*0052*/ 	.short	0x0008
        /*0054*/ 	.byte	0x00, 0xf5, 0x21, 0x00


	//----- nvinfo : EIATTR_KPARAM_INFO
	.align		4
.L_77:
        /*0058*/ 	.byte	0x04, 0x17
        /*005a*/ 	.short	(.L_79 - .L_78)
.L_78:
        /*005c*/ 	.word	0x00000000
        /*0060*/ 	.short	0x0000
        /*0062*/ 	.short	0x0000
        /*0064*/ 	.byte	0x00, 0xf5, 0x21, 0x00


	//----- nvinfo : EIATTR_SPARSE_MMA_MASK
	.align		4
.L_79:
        /*0068*/ 	.byte	0x03, 0x50
        /*006a*/ 	.short	0x0000


	//----- nvinfo : EIATTR_MAXREG_COUNT
	.align		4
        /*006c*/ 	.byte	0x03, 0x1b
        /*006e*/ 	.short	0x00ff


	//----- nvinfo : EIATTR_NUM_BARRIERS
	.align		4
        /*0070*/ 	.byte	0x02, 0x4c
        /*0072*/ 	.byte	0x01
	.zero		1


	//----- nvinfo : EIATTR_MERCURY_ISA_VERSION
	.align		4
        /*0074*/ 	.byte	0x03, 0x5f
        /*0076*/ 	.short	0x0101


	//----- nvinfo : EIATTR_VRC_CTA_INIT_COUNT
	.align		4
        /*0078*/ 	.byte	0x02, 0x4a
	.zero		1
	.zero		1


	//----- nvinfo : EIATTR_EXIT_INSTR_OFFSETS
	.align		4
        /*007c*/ 	.byte	0x04, 0x1c
        /*007e*/ 	.short	(.L_81 - .L_80)


	//   ....[0]....
.L_80:
        /*0080*/ 	.word	0x00000c70


	//   ....[1]....
        /*0084*/ 	.word	0x00000c90


	//----- nvinfo : EIATTR_CRS_STACK_SIZE
	.align		4
.L_81:
        /*0088*/ 	.byte	0x04, 0x1e
        /*008a*/ 	.short	(.L_83 - .L_82)
.L_82:
        /*008c*/ 	.word	0x00000000


	//----- nvinfo : EIATTR_CBANK_PARAM_SIZE
	.align		4
.L_83:
        /*0090*/ 	.byte	0x03, 0x19
        /*0092*/ 	.short	0x0024


	//----- nvinfo : EIATTR_PARAM_CBANK
	.align		4
        /*0094*/ 	.byte	0x04, 0x0a
        /*0096*/ 	.short	(.L_85 - .L_84)
	.align		4
.L_84:
        /*0098*/ 	.word	index@(.nv.constant0._Z16configurableGemmILi64ELi64ELi16ELi2ELi2EEvPKfS1_Pfiii)
        /*009c*/ 	.short	0x0380
        /*009e*/ 	.short	0x0024


	//----- nvinfo : EIATTR_SW_WAR
	.align		4
.L_85:
        /*00a0*/ 	.byte	0x04, 0x36
        /*00a2*/ 	.short	(.L_87 - .L_86)
.L_86:
        /*00a4*/ 	.word	0x00000008
.L_87:


//--------------------- .nv.callgraph             --------------------------
	.section	.nv.callgraph,"",@"SHT_CUDA_CALLGRAPH"
	.align	4
	.sectionentsize	8
	.align		4
        /*0000*/ 	.word	0x00000000
	.align		4
        /*0004*/ 	.word	0xffffffff
	.align		4
        /*0008*/ 	.word	0x00000000
	.align		4
        /*000c*/ 	.word	0xfffffffe
	.align		4
        /*0010*/ 	.word	0x00000000
	.align		4
        /*0014*/ 	.word	0xfffffffd
	.align		4
        /*0018*/ 	.word	0x00000000
	.align		4
        /*001c*/ 	.word	0xfffffffc


//--------------------- .text._Z16configurableGemmILi128ELi128ELi8ELi8ELi8EEvPKfS1_Pfiii --------------------------
	.section	.text._Z16configurableGemmILi128ELi128ELi8ELi8ELi8EEvPKfS1_Pfiii,"ax",@progbits
	.align	128
        .global         _Z16configurableGemmILi128ELi128ELi8ELi8ELi8EEvPKfS1_Pfiii
        .type           _Z16configurableGemmILi128ELi128ELi8ELi8ELi8EEvPKfS1_Pfiii,@function
        .size           _Z16configurableGemmILi128ELi128ELi8ELi8ELi8EEvPKfS1_Pfiii,(.L_x_21 - _Z16configurableGemmILi128ELi128ELi8ELi8ELi8EEvPKfS1_Pfiii)
        .other          _Z16configurableGemmILi128ELi128ELi8ELi8ELi8EEvPKfS1_Pfiii,@"STO_CUDA_ENTRY STV_DEFAULT"
_Z16configurableGemmILi128ELi128ELi8ELi8ELi8EEvPKfS1_Pfiii:
.text._Z16configurableGemmILi128ELi128ELi8ELi8ELi8EEvPKfS1_Pfiii:
[----:B------:R-:W-:Y:S01]  /*0000*/  LDC R1, c[0x0][0x37c] ;  /* 0x0000df00ff017b82 */ /* 0x000fe20000000800 */
[----:B------:R-:W0:Y:S01]  /*0010*/  LDCU UR4, c[0x0][0x3a0] ;  /* 0x00007400ff0477ac */ /* 0x000e220008000800 */
[----:B------:R-:W-:Y:S01]  /*0020*/  HFMA2 R87, -RZ, RZ, 0, 0 ;  /* 0x00000000ff577431 */ /* 0x000fe200000001ff */
[----:B------:R-:W-:Y:S01]  /*0030*/  CS2R R66, SRZ ;  /* 0x0000000000427805 */ /* 0x000fe2000001ff00 */
        /* <DEDUP_REMOVED lines=15> */
[----:B0-----:R-:W-:Y:S01]  /*0130*/  UISETP.GE.AND UP0, UPT, UR4, 0x1, UPT ;  /* 0x000000010400788c */ /* 0x001fe2000bf06270 */
[----:B------:R-:W-:Y:S01]  /*0140*/  HFMA2 R2, -RZ, RZ, 0, 0 ;  /* 0x00000000ff027431 */ /* 0x000fe200000001ff */
[----:B------:R-:W-:-:S02]  /*0150*/  CS2R R56, SRZ ;  /* 0x0000000000387805 */ /* 0x000fc4000001ff00 */
[----:B------:R-:W-:Y:S02]  /*0160*/  CS2R R58, SRZ ;  /* 0x00000000003a7805 */ /* 0x000fe4000001ff00 */
[----:B------:R-:W-:Y:S02]  /*0170*/  CS2R R54, SRZ ;  /* 0x0000000000367805 */ /* 0x000fe4000001ff00 */
[----:B------:R-:W-:Y:S02]  /*0180*/  CS2R R80, SRZ ;  /* 0x0000000000507805 */ /* 0x000fe4000001ff00 */
[----:B------:R-:W-:Y:S02]  /*0190*/  CS2R R82, SRZ ;  /* 0x0000000000527805 */ /* 0x000fe4000001ff00 */
[----:B------:R-:W-:Y:S02]  /*01a0*/  MOV R84, RZ ;  /* 0x000000ff00547202 */ /* 0x000fe40000000f00 */
[----:B------:R-:W-:-:S02]  /*01b0*/  CS2R R44, SRZ ;  /* 0x00000000002c7805 */ /* 0x000fc4000001ff00 */
[----:B------:R-:W-:Y:S02]  /*01c0*/  CS2R R4, SRZ ;  /* 0x0000000000047805 */ /* 0x000fe4000001ff00 */
[----:B------:R-:W-:Y:S02]  /*01d0*/  MOV R109, RZ ;  /* 0x000000ff006d7202 */ /* 0x000fe40000000f00 */
[----:B------:R-:W-:Y:S02]  /*01e0*/  CS2R R48, SRZ ;  /* 0x0000000000307805 */ /* 0x000fe4000001ff00 */
[----:B------:R-:W-:Y:S02]  /*01f0*/  MOV R101, RZ ;  /* 0x000000ff00657202 */ /* 0x000fe40000000f00 */
[----:B------:R-:W-:Y:S02]  /*0200*/  CS2R R42, SRZ ;  /* 0x00000000002a7805 */ /* 0x000fe4000001ff00 */
[----:B------:R-:W-:-:S02]  /*0210*/  MOV R97, RZ ;  /* 0x000000ff00617202 */ /* 0x000fc40000000f00 */
[----:B------:R-:W-:Y:S02]  /*0220*/  CS2R R40, SRZ ;  /* 0x0000000000287805 */ /* 0x000fe4000001ff00 */
[----:B------:R-:W-:Y:S02]  /*0230*/  CS2R R6, SRZ ;  /* 0x0000000000067805 */ /* 0x000fe4000001ff00 */
[----:B------:R-:W-:Y:S02]  /*0240*/  MOV R15, RZ ;  /* 0x000000ff000f7202 */ /* 0x000fe40000000f00 */
[----:B------:R-:W-:Y:S02]  /*0250*/  CS2R R90, SRZ ;  /* 0x00000000005a7805 */ /* 0x000fe4000001ff00 */
[----:B------:R-:W-:Y:S02]  /*0260*/  MOV R19, RZ ;  /* 0x000000ff00137202 */ /* 0x000fe40000000f00 */
[----:B------:R-:W-:-:S02]  /*0270*/  CS2R R74, SRZ ;  /* 0x00000000004a7805 */ /* 0x000fc4000001ff00 */
[----:B------:R-:W-:Y:S02]  /*0280*/  MOV R47, RZ ;  /* 0x000000ff002f7202 */ /* 0x000fe40000000f00 */
[----:B------:R-:W-:Y:S02]  /*0290*/  CS2R R38, SRZ ;  /* 0x0000000000267805 */ /* 0x000fe4000001ff00 */
[----:B------:R-:W-:Y:S01]  /*02a0*/  MOV R71, RZ ;  /* 0x000000ff00477202 */ /* 0x000fe20000000f00 */
[----:B------:R-:W0:Y:S01]  /*02b0*/  LDCU.64 UR8, c[0x0][0x358] ;  /* 0x00006b00ff0877ac */ /* 0x000e220008000a00 */
[----:B------:R-:W-:Y:S02]  /*02c0*/  MOV R78, RZ ;  /* 0x000000ff004e7202 */ /* 0x000fe40000000f00 */
[----:B------:R-:W-:Y:S01]  /*02d0*/  MOV R76, RZ ;  /* 0x000000ff004c7202 */ /* 0x000fe20000000f00 */
[----:B------:R-:W-:Y:S06]  /*02e0*/  BRA.U !UP0, `(.L_x_0) ;  /* 0x0000002908287547 */ /* 0x000fec000b800000 */
[----:B------:R-:W1:Y:S01]  /*02f0*/  S2R R11, SR_TID.Y ;  /* 0x00000000000b7919 */ /* 0x000e620000002200 */
[----:B------:R-:W2:Y:S01]  /*0300*/  S2UR UR5, SR_CgaCtaId ;  /* 0x00000000000579c3 */ /* 0x000ea20000008800 */
[----:B------:R-:W-:Y:S01]  /*0310*/  UMOV UR4, 0x400 ;  /* 0x0000040000047882 */ /* 0x000fe20000000000 */
[----:B------:R-:W-:Y:S01]  /*0320*/  MOV R66, RZ ;  /* 0x000000ff00427202 */ /* 0x000fe20000000f00 */
[----:B------:R-:W1:Y:S01]  /*0330*/  S2R R8, SR_TID.X ;  /* 0x0000000000087919 */ /* 0x000e620000002100 */
[----:B------:R-:W3:Y:S01]  /*0340*/  S2R R10, SR_CTAID.Y ;  /* 0x00000000000a7919 */ /* 0x000ee20000002600 */
[----:B--2---:R-:W-:Y:S01]  /*0350*/  ULEA UR4, UR5, UR4, 0x18 ;  /* 0x0000000405047291 */ /* 0x004fe2000f8ec0ff */
[----:B-1----:R-:W-:-:S04]  /*0360*/  LEA R11, R11, R8, 0x4 ;  /* 0x000000080b0b7211 */ /* 0x002fc800078e20ff */
[----:B------:R-:W-:Y:S02]  /*0370*/  SHF.L.U32 R9, R11, 0x2, RZ ;  /* 0x000000020b097819 */ /* 0x000fe400000006ff */
[----:B------:R-:W-:Y:S02]  /*0380*/  SHF.R.U32.HI R12, RZ, 0x7, R11 ;  /* 0x00000007ff0c7819 */ /* 0x000fe4000001160b */
[----:B------:R-:W-:Y:S02]  /*0390*/  LOP3.LUT R9, R9, 0x1fc, RZ, 0xe2, !PT ;  /* 0x000001fc09097812 */ /* 0x000fe400078ee2ff */
[----:B------:R-:W-:-:S03]  /*03a0*/  LOP3.LUT R3, R11, 0xffff, RZ, 0xc0, !PT ;  /* 0x0000ffff0b037812 */ /* 0x000fc600078ec0ff */
[----:B------:R-:W-:Y:S01]  /*03b0*/  IMAD R9, R12, 0x204, R9 ;  /* 0x000002040c097824 */ /* 0x000fe200078e0209 */
[----:B------:R-:W-:-:S04]  /*03c0*/  LOP3.LUT R3, R3, 0x7f, RZ, 0xc0, !PT ;  /* 0x0000007f03037812 */ /* 0x000fc800078ec0ff */
[----:B---3--:R-:W-:Y:S02]  /*03d0*/  LEA R13, R10, R3, 0x7 ;  /* 0x000000030a0d7211 */ /* 0x008fe400078e38ff */
[----:B------:R-:W-:Y:S01]  /*03e0*/  IADD3 R10, PT, PT, R9, UR4, RZ ;  /* 0x00000004090a7c10 */ /* 0x000fe2000fffe0ff */
[----:B------:R-:W-:-:S06]  /*03f0*/  UMOV UR4, URZ ;  /* 0x000000ff00047c82 */ /* 0x000fcc0008000000 */
.L_x_6:
[----:B------:R-:W-:Y:S01]  /*0400*/  ISETP.GT.U32.AND P0, PT, R11, 0x3ff, PT ;  /* 0x000003ff0b00780c */ /* 0x000fe20003f04070 */
[----:B------:R-:W1:Y:S01]  /*0410*/  LDCU UR10, c[0x0][0x3a0] ;  /* 0x00007400ff0a77ac */ /* 0x000e620008000800 */
[----:B------:R-:W-:Y:S01]  /*0420*/  BSSY.RECONVERGENT B0, `(.L_x_1) ;  /* 0x000003b000007945 */ /* 0x000fe20003800200 */
[----:B------:R-:W2:Y:S01]  /*0430*/  LDCU UR11, c[0x0][0x3a0] ;  /* 0x00007400ff0b77ac */ /* 0x000ea20008000800 */
[----:B------:R-:W3:Y:S01]  /*0440*/  LDCU UR5, c[0x0][0x398] ;  /* 0x00007300ff0577ac */ /* 0x000ee20008000800 */
[----:B------:R-:W4:Y:S08]  /*0450*/  LDCU UR6, c[0x0][0x39c] ;  /* 0x00007380ff0677ac */ /* 0x000f300008000800 */
[----:B------:R-:W-:Y:S05]  /*0460*/  @P0 BRA `(.L_x_2) ;  /* 0x0000000000d80947 */ /* 0x000fea0003800000 */
[----:B------:R-:W0:Y:S01]  /*0470*/  S2R R21, SR_CTAID.Y ;  /* 0x0000000000157919 */ /* 0x000e220000002600 */
[----:B------:R-:W5:Y:S01]  /*0480*/  LDCU UR7, c[0x0][0x3a0] ;  /* 0x00007400ff0777ac */ /* 0x000f620008000800 */
[----:B------:R-:W-:Y:S01]  /*0490*/  IADD3 R14, PT, PT, R12, UR4, RZ ;  /* 0x000000040c0e7c10 */ /* 0x000fe2000fffe0ff */
[----:B------:R-:W-:Y:S01]  /*04a0*/  BSSY.RECONVERGENT B1, `(.L_x_3) ;  /* 0x0000014000017945 */ /* 0x000fe20003800200 */
[----:B------:R-:W-:Y:S02]  /*04b0*/  MOV R16, R11 ;  /* 0x0000000b00107202 */ /* 0x000fe40000000f00 */
[----:B------:R-:W-:Y:S01]  /*04c0*/  MOV R11, R10 ;  /* 0x0000000a000b7202 */ /* 0x000fe20000000f00 */
[----:B-----5:R-:W-:-:S07]  /*04d0*/  IMAD R3, R13, UR7, R14 ;  /* 0x000000070d037c24 */ /* 0x020fce000f8e020e */
.L_x_4:
[----:B------:R-:W-:Y:S01]  /*04e0*/  LOP3.LUT R8, R16, 0x7f, RZ, 0xc0, !PT ;  /* 0x0000007f10087812 */ /* 0x000fe200078ec0ff */
[----:B------:R-:W-:-:S03]  /*04f0*/  HFMA2 R18, -RZ, RZ, 0, 0 ;  /* 0x00000000ff127431 */ /* 0x000fc600000001ff */
[----:B0-----:R-:W-:-:S04]  /*0500*/  LEA R8, R21, R8, 0x7 ;  /* 0x0000000815087211 */ /* 0x001fc800078e38ff */
[----:B---3--:R-:W-:-:S04]  /*0510*/  ISETP.GE.AND P0, PT, R8, UR5, PT ;  /* 0x0000000508007c0c */ /* 0x008fc8000bf06270 */
[----:B-1----:R-:W-:-:S13]  /*0520*/  ISETP.GE.OR P0, PT, R14, UR10, P0 ;  /* 0x0000000a0e007c0c */ /* 0x002fda0008706670 */
[----:B------:R-:W0:Y:S02]  /*0530*/  @!P0 LDC.64 R8, c[0x0][0x380] ;  /* 0x0000e000ff088b82 */ /* 0x000e240000000a00 */
[----:B0-----:R-:W-:-:S05]  /*0540*/  @!P0 IMAD.WIDE.U32 R8, R3, 0x4, R8 ;  /* 0x0000000403088825 */ /* 0x001fca00078e0008 */
[----:B------:R-:W3:Y:S01]  /*0550*/  @!P0 LDG.E.CONSTANT R18, desc[UR8][R8.64] ;  /* 0x0000000808128981 */ /* 0x000ee2000c1e9900 */
[C---:B------:R-:W-:Y:S02]  /*0560*/  ISETP.GE.U32.AND P0, PT, R16.reuse, 0x300, PT ;  /* 0x000003001000780c */ /* 0x040fe40003f06070 */
[----:B------:R-:W-:Y:S02]  /*0570*/  IADD3 R17, PT, PT, R16, 0x100, RZ ;  /* 0x0000010010117810 */ /* 0x000fe40007ffe0ff */
[----:B------:R-:W-:Y:S02]  /*0580*/  IADD3 R14, PT, PT, R14, 0x2, RZ ;  /* 0x000000020e0e7810 */ /* 0x000fe40007ffe0ff */
[----:B------:R-:W-:Y:S02]  /*0590*/  MOV R16, R17 ;  /* 0x0000001100107202 */ /* 0x000fe40000000f00 */
[----:B------:R-:W-:Y:S01]  /*05a0*/  IADD3 R3, PT, PT, R3, 0x2, RZ ;  /* 0x0000000203037810 */ /* 0x000fe20007ffe0ff */
[----:B---3--:R0:W-:Y:S02]  /*05b0*/  STS [R11], R18 ;  /* 0x000000120b007388 */ /* 0x0081e40000000800 */
[----:B0-----:R-:W-:-:S02]  /*05c0*/  IADD3 R11, PT, PT, R11, 0x408, RZ ;  /* 0x000004080b0b7810 */ /* 0x001fc40007ffe0ff */
[----:B------:R-:W-:Y:S05]  /*05d0*/  @!P0 BRA `(.L_x_4) ;  /* 0xfffffffc00c08947 */ /* 0x000fea000383ffff */
[----:B--2-4-:R-:W-:Y:S05]  /*05e0*/  BSYNC.RECONVERGENT B1 ;  /* 0x0000000000017941 */ /* 0x014fea0003800200 */
.L_x_3:
[----:B------:R-:W0:Y:S01]  /*05f0*/  S2R R11, SR_TID.Y ;  /* 0x00000000000b7919 */ /* 0x000e220000002200 */
[----:B------:R-:W1:Y:S01]  /*0600*/  S2UR UR7, SR_CTAID.X ;  /* 0x00000000000779c3 */ /* 0x000e620000002500 */
[----:B------:R-:W-:Y:S01]  /*0610*/  MOV R3, 0x400 ;  /* 0x0000040000037802 */ /* 0x000fe20000000f00 */
[----:B------:R-:W0:Y:S03]  /*0620*/  S2R R8, SR_TID.X ;  /* 0x0000000000087919 */ /* 0x000e260000002100 */
[----:B------:R-:W-:Y:S01]  /*0630*/  IADD3 R3, PT, PT, R3, 0x1020, RZ ;  /* 0x0000102003037810 */ /* 0x000fe20007ffe0ff */
[----:B------:R-:W2:Y:S01]  /*0640*/  S2R R16, SR_CgaCtaId ;  /* 0x0000000000107919 */ /* 0x000ea20000008800 */
[----:B-1----:R-:W-:Y:S02]  /*0650*/  MOV R21, UR7 ;  /* 0x0000000700157c02 */ /* 0x002fe40008000f00 */
[----:B0-----:R-:W-:-:S02]  /*0660*/  LEA R11, R11, R8, 0x4 ;  /* 0x000000080b0b7211 */ /* 0x001fc400078e20ff */
[----:B--2---:R-:W-:Y:S02]  /*0670*/  LEA R16, R16, R3, 0x18 ;  /* 0x0000000310107211 */ /* 0x004fe400078ec0ff */
[----:B------:R-:W-:-:S07]  /*0680*/  MOV R3, R11 ;  /* 0x0000000b00037202 */ /* 0x000fce0000000f00 */
.L_x_5:
[----:B------:R-:W-:Y:S02]  /*0690*/  LOP3.LUT R8, R3, 0x7f, RZ, 0xc0, !PT ;  /* 0x0000007f03087812 */ /* 0x000fe400078ec0ff */
[----:B------:R-:W-:Y:S02]  /*06a0*/  SHF.R.U32.HI R23, RZ, 0x7, R3 ;  /* 0x00000007ff177819 */ /* 0x000fe40000011603 */
[----:B-1----:R-:W-:Y:S02]  /*06b0*/  LEA R14, R21, R8, 0x7 ;  /* 0x00000008150e7211 */ /* 0x002fe400078e38ff */
[----:B------:R-:W-:Y:S02]  /*06c0*/  IADD3 R17, PT, PT, R23, UR4, RZ ;  /* 0x0000000417117c10 */ /* 0x000fe4000fffe0ff */
[----:B------:R-:W-:-:S04]  /*06d0*/  ISETP.GE.AND P0, PT, R14, UR6, PT ;  /* 0x000000060e007c0c */ /* 0x000fc8000bf06270 */
[----:B------:R-:W-:-:S13]  /*06e0*/  ISETP.GE.OR P0, PT, R17, UR11, P0 ;  /* 0x0000000b11007c0c */ /* 0x000fda0008706670 */
[----:B------:R-:W0:Y:S01]  /*06f0*/  @!P0 LDC.64 R8, c[0x0][0x388] ;  /* 0x0000e200ff088b82 */ /* 0x000e220000000a00 */
[----:B------:R-:W-:Y:S02]  /*0700*/  @!P0 IMAD R17, R17, UR6, R14 ;  /* 0x0000000611118c24 */ /* 0x000fe4000f8e020e */
[----:B------:R-:W-:Y:S02]  /*0710*/  HFMA2 R14, -RZ, RZ, 0, 0 ;  /* 0x00000000ff0e7431 */ /* 0x000fe400000001ff */
[----:B0-----:R-:W-:-:S05]  /*0720*/  @!P0 IMAD.WIDE R8, R17, 0x4, R8 ;  /* 0x0000000411088825 */ /* 0x001fca00078e0208 */
[----:B------:R-:W2:Y:S01]  /*0730*/  @!P0 LDG.E.CONSTANT R14, desc[UR8][R8.64] ;  /* 0x00000008080e8981 */ /* 0x000ea2000c1e9900 */
[----:B------:R-:W-:Y:S01]  /*0740*/  SHF.L.U32 R18, R3, 0x2, RZ ;  /* 0x0000000203127819 */ /* 0x000fe200000006ff */
[----:B------:R-:W-:Y:S01]  /*0750*/  IMAD R17, R23, 0x204, R16 ;  /* 0x0000020417117824 */ /* 0x000fe200078e0210 */
[----:B------:R-:W0:Y:S02]  /*0760*/  @!P0 S2R R21, SR_CTAID.X ;  /* 0x0000000000158919 */ /* 0x000e240000002500 */
[----:B------:R-:W-:Y:S02]  /*0770*/  LOP3.LUT R18, R18, 0x1fc, RZ, 0xc0, !PT ;  /* 0x000001fc12127812 */ /* 0x000fe400078ec0ff */
[----:B------:R-:W-:Y:S02]  /*0780*/  ISETP.GE.U32.AND P0, PT, R3, 0x300, PT ;  /* 0x000003000300780c */ /* 0x000fe40003f06070 */
[----:B------:R-:W-:Y:S02]  /*0790*/  IADD3 R17, PT, PT, R17, R18, RZ ;  /* 0x0000001211117210 */ /* 0x000fe40007ffe0ff */
[----:B------:R-:W-:-:S03]  /*07a0*/  IADD3 R3, PT, PT, R3, 0x100, RZ ;  /* 0x0000010003037810 */ /* 0x000fc60007ffe0ff */
[----:B--2---:R1:W-:Y:S06]  /*07b0*/  STS [R17], R14 ;  /* 0x0000000e11007388 */ /* 0x0043ec0000000800 */
[----:B0-----:R-:W-:Y:S05]  /*07c0*/  @!P0 BRA `(.L_x_5) ;  /* 0xfffffffc00b08947 */ /* 0x001fea000383ffff */
.L_x_2:
[----:B01234-:R-:W-:Y:S05]  /*07d0*/  BSYNC.RECONVERGENT B0 ;  /* 0x0000000000007941 */ /* 0x01ffea0003800200 */
.L_x_1:
[----:B------:R-:W0:Y:S01]  /*07e0*/  S2R R9, SR_TID.Y ;  /* 0x0000000000097919 */ /* 0x000e220000002200 */
[----:B------:R-:W1:Y:S01]  /*07f0*/  S2UR UR6, SR_CgaCtaId ;  /* 0x00000000000679c3 */ /* 0x000e620000008800 */
[----:B------:R-:W-:Y:S01]  /*0800*/  UMOV UR5, 0x400 ;  /* 0x0000040000057882 */ /* 0x000fe20000000000 */
[----:B------:R-:W-:Y:S01]  /*0810*/  UIADD3 UR4, UPT, UPT, UR4, 0x8, URZ ;  /* 0x0000000804047890 */ /* 0x000fe2000fffe0ff */
[----:B------:R-:W2:Y:S01]  /*0820*/  S2R R14, SR_TID.X ;  /* 0x00000000000e7919 */ /* 0x000ea20000002100 */
[----:B------:R-:W-:-:S04]  /*0830*/  UIADD3 UR7, UPT, UPT, UR5, 0x1020, URZ ;  /* 0x0000102005077890 */ /* 0x000fc8000fffe0ff */
[----:B------:R-:W-:Y:S01]  /*0840*/  BAR.SYNC.DEFER_BLOCKING 0x0 ;  /* 0x0000000000007b1d */ /* 0x000fe20000010000 */
[----:B-1----:R-:W-:Y:S02]  /*0850*/  ULEA UR5, UR6, UR5, 0x18 ;  /* 0x0000000506057291 */ /* 0x002fe4000f8ec0ff */
[----:B------:R-:W-:-:S04]  /*0860*/  ULEA UR7, UR6, UR7, 0x18 ;  /* 0x0000000706077291 */ /* 0x000fc8000f8ec0ff */
[----:B0-----:R-:W-:Y:S02]  /*0870*/  LEA R9, R9, UR5, 0x5 ;  /* 0x0000000509097c11 */ /* 0x001fe4000f8e28ff */
[----:B--2---:R-:W-:-:S03]  /*0880*/  LEA R14, R14, UR7, 0x5 ;  /* 0x000000070e0e7c11 */ /* 0x004fc6000f8e28ff */
[----:B------:R-:W-:Y:S01]  /*0890*/  LDS.128 R24, [R9+0x10] ;  /* 0x0000100009187984 */ /* 0x000fe20000000c00 */
[----:B------:R-:W0:Y:S03]  /*08a0*/  LDCU UR5, c[0x0][0x3a0] ;  /* 0x00007400ff0577ac */ /* 0x000e260008000800 */
[----:B------:R-:W1:Y:S04]  /*08b0*/  LDS.128 R32, [R14] ;  /* 0x000000000e207984 */ /* 0x000e680000000c00 */
[----:B------:R-:W2:Y:S04]  /*08c0*/  LDS.128 R20, [R9] ;  /* 0x0000000009147984 */ /* 0x000ea80000000c00 */
[----:B------:R-:W3:Y:S01]  /*08d0*/  LDS.128 R28, [R14+0x10] ;  /* 0x000010000e1c7984 */ /* 0x000ee20000000c00 */
[----:B0-----:R-:W-:Y:S01]  /*08e0*/  UISETP.GE.AND UP0, UPT, UR4, UR5, UPT ;  /* 0x000000050400728c */ /* 0x001fe2000bf06270 */
[C---:B-1----:R-:W-:Y:S01]  /*08f0*/  FFMA R37, R25.reuse, R33, R64 ;  /* 0x0000002119257223 */ /* 0x042fe20000000040 */
[----:B------:R-:W-:Y:S01]  /*0900*/  FFMA R72, R24, R32, R87 ;  /* 0x0000002018487223 */ /* 0x000fe20000000057 */
[C---:B------:R-:W-:Y:S01]  /*0910*/  FFMA R86, R32.reuse, R26, R47 ;  /* 0x0000001a20567223 */ /* 0x040fe2000000002f */
[----:B------:R-:W-:Y:S01]  /*0920*/  FFMA R87, R25, R35, R88 ;  /* 0x0000002319577223 */ /* 0x000fe20000000058 */
[C---:B--2---:R-:W-:Y:S01]  /*0930*/  FFMA R62, R32.reuse, R21, R41 ;  /* 0x00000015203e7223 */ /* 0x044fe20000000029 */
[----:B------:R-:W-:Y:S01]  /*0940*/  FFMA R69, R32, R23, R50 ;  /* 0x0000001720457223 */ /* 0x000fe20000000032 */
[----:B------:R-:W-:Y:S01]  /*0950*/  FFMA R64, R20, R34, R7 ;  /* 0x0000002214407223 */ /* 0x000fe20000000007 */
[----:B------:R-:W-:Y:S01]  /*0960*/  FFMA R50, R32, R27, R74 ;  /* 0x0000001b20327223 */ /* 0x000fe2000000004a */
[-C--:B------:R-:W-:Y:S01]  /*0970*/  FFMA R73, R21, R33.reuse, R6 ;  /* 0x0000002115497223 */ /* 0x080fe20000000006 */
[----:B------:R-:W-:Y:S01]  /*0980*/  FFMA R41, R23, R33, R80 ;  /* 0x0000002117297223 */ /* 0x000fe20000000050 */
[----:B------:R-:W-:Y:S01]  /*0990*/  FFMA R7, R26, R35, R89 ;  /* 0x000000231a077223 */ /* 0x000fe20000000059 */
[----:B------:R-:W-:Y:S01]  /*09a0*/  FFMA R46, R20, R32, R75 ;  /* 0x00000020142e7223 */ /* 0x000fe2000000004b */
[----:B------:R-:W-:Y:S01]  /*09b0*/  FFMA R70, R32, R25, R52 ;  /* 0x0000001920467223 */ /* 0x000fe20000000034 */
[-C--:B------:R-:W-:Y:S01]  /*09c0*/  FFMA R74, R24, R33.reuse, R83 ;  /* 0x00000021184a7223 */ /* 0x080fe20000000053 */
[-C--:B------:R-:W-:Y:S01]  /*09d0*/  FFMA R6, R26, R33.reuse, R105 ;  /* 0x000000211a067223 */ /* 0x080fe20000000069 */
[----:B------:R-:W-:Y:S01]  /*09e0*/  FFMA R47, R27, R33, R78 ;  /* 0x000000211b2f7223 */ /* 0x000fe2000000004e */
[-C--:B------:R-:W-:Y:S01]  /*09f0*/  FFMA R80, R21, R34.reuse, R48 ;  /* 0x0000002215507223 */ /* 0x080fe20000000030 */
[-C--:B------:R-:W-:Y:S01]  /*0a00*/  FFMA R104, R24, R34.reuse, R81 ;  /* 0x0000002218687223 */ /* 0x080fe20000000051 */
[----:B------:R-:W-:Y:S01]  /*0a10*/  FFMA R98, R26, R34, R71 ;  /* 0x000000221a627223 */ /* 0x000fe20000000047 */
[----:B------:R-:W-:Y:S01]  /*0a20*/  FFMA R3, R27, R35, R90 ;  /* 0x000000231b037223 */ /* 0x000fe2000000005a */
[----:B---3--:R-:W-:Y:S01]  /*0a30*/  FFMA R89, R20, R31, R4 ;  /* 0x0000001f14597223 */ /* 0x008fe20000000004 */
[----:B------:R-:W-:Y:S01]  /*0a40*/  FFMA R88, R28, R21, R93 ;  /* 0x000000151c587223 */ /* 0x000fe2000000005d */
[----:B------:R-:W-:Y:S01]  /*0a50*/  FFMA R79, R21, R29, R40 ;  /* 0x0000001d154f7223 */ /* 0x000fe20000000028 */
[----:B------:R-:W-:Y:S01]  /*0a60*/  FFMA R8, R32, R22, R99 ;  /* 0x0000001620087223 */ /* 0x000fe20000000063 */
[-C--:B------:R-:W-:Y:S01]  /*0a70*/  FFMA R95, R20, R33.reuse, R95 ;  /* 0x00000021145f7223 */ /* 0x080fe2000000005f */
[C---:B------:R-:W-:Y:S01]  /*0a80*/  FFMA R52, R22.reuse, R33, R43 ;  /* 0x0000002116347223 */ /* 0x040fe2000000002b */
[-C--:B------:R-:W-:Y:S01]  /*0a90*/  FFMA R78, R22, R34.reuse, R101 ;  /* 0x00000022164e7223 */ /* 0x080fe20000000065 */
[----:B------:R-:W-:Y:S01]  /*0aa0*/  FFMA R106, R23, R34, R82 ;  /* 0x00000022176a7223 */ /* 0x000fe20000000052 */
[-C--:B------:R-:W-:Y:S01]  /*0ab0*/  FFMA R91, R20, R35.reuse, R91 ;  /* 0x00000023145b7223 */ /* 0x080fe2000000005b */
[-C--:B------:R-:W-:Y:S01]  /*0ac0*/  FFMA R77, R21, R35.reuse, R36 ;  /* 0x00000023154d7223 */ /* 0x080fe20000000024 */
[-C--:B------:R-:W-:Y:S01]  /*0ad0*/  FFMA R75, R22, R35.reuse, R103 ;  /* 0x00000023164b7223 */ /* 0x080fe20000000067 */
[----:B------:R-:W-:Y:S01]  /*0ae0*/  FFMA R71, R23, R35, R68 ;  /* 0x0000002317477223 */ /* 0x000fe20000000044 */
[C---:B------:R-:W-:Y:S01]  /*0af0*/  FFMA R48, R20.reuse, R28, R19 ;  /* 0x0000001c14307223 */ /* 0x040fe20000000013 */
[C---:B------:R-:W-:Y:S01]  /*0b00*/  FFMA R85, R20.reuse, R29, R0 ;  /* 0x0000001d14557223 */ /* 0x040fe20000000000 */
[-C--:B------:R-:W-:Y:S01]  /*0b10*/  FFMA R96, R20, R30.reuse, R15 ;  /* 0x0000001e14607223 */ /* 0x080fe2000000000f */
[C---:B------:R-:W-:Y:S01]  /*0b20*/  FFMA R4, R21.reuse, R30, R97 ;  /* 0x0000001e15047223 */ /* 0x040fe20000000061 */
[----:B------:R-:W-:Y:S01]  /*0b30*/  FFMA R83, R21, R31, R44 ;  /* 0x0000001f15537223 */ /* 0x000fe2000000002c */
[----:B------:R-:W-:Y:S01]  /*0b40*/  FFMA R90, R28, R22, R107 ;  /* 0x000000161c5a7223 */ /* 0x000fe2000000006b */
[C---:B------:R-:W-:Y:S01]  /*0b50*/  FFMA R49, R22.reuse, R29, R49 ;  /* 0x0000001d16317223 */ /* 0x040fe20000000031 */
[CC--:B------:R-:W-:Y:S01]  /*0b60*/  FFMA R94, R22.reuse, R30.reuse, R109 ;  /* 0x0000001e165e7223 */ /* 0x0c0fe2000000006d */
[----:B------:R-:W-:Y:S01]  /*0b70*/  FFMA R93, R22, R31, R54 ;  /* 0x0000001f165d7223 */ /* 0x000fe20000000036 */
[----:B------:R-:W-:Y:S01]  /*0b80*/  FFMA R110, R28, R23, R5 ;  /* 0x000000171c6e7223 */ /* 0x000fe20000000005 */
[C---:B------:R-:W-:Y:S01]  /*0b90*/  FFMA R81, R23.reuse, R29, R56 ;  /* 0x0000001d17517223 */ /* 0x040fe20000000038 */
[CC--:B------:R-:W-:Y:S01]  /*0ba0*/  FFMA R40, R23.reuse, R30.reuse, R45 ;  /* 0x0000001e17287223 */ /* 0x0c0fe2000000002d */
[----:B------:R-:W-:Y:S01]  /*0bb0*/  FFMA R105, R23, R31, R84 ;  /* 0x0000001f17697223 */ /* 0x000fe20000000054 */
[C---:B------:R-:W-:Y:S01]  /*0bc0*/  FFMA R43, R24.reuse, R35, R59 ;  /* 0x00000023182b7223 */ /* 0x040fe2000000003b */
[C---:B------:R-:W-:Y:S01]  /*0bd0*/  FFMA R101, R24.reuse, R29, R58 ;  /* 0x0000001d18657223 */ /* 0x040fe2000000003a */
[C---:B------:R-:W-:Y:S01]  /*0be0*/  FFMA R54, R24.reuse, R30, R57 ;  /* 0x0000001e18367223 */ /* 0x040fe20000000039 */
[----:B------:R-:W-:Y:S01]  /*0bf0*/  LDS.128 R16, [R14+0x200] ;  /* 0x000200000e107984 */ /* 0x000fe20000000c00 */
[-C--:B------:R-:W-:Y:S01]  /*0c00*/  FFMA R102, R25, R34.reuse, R102 ;  /* 0x0000002219667223 */ /* 0x080fe20000000066 */
[----:B------:R-:W-:Y:S01]  /*0c10*/  FFMA R2, R27, R34, R2 ;  /* 0x000000221b027223 */ /* 0x000fe20000000002 */
[C---:B------:R-:W-:Y:S01]  /*0c20*/  FFMA R108, R24.reuse, R28, R55 ;  /* 0x0000001c186c7223 */ /* 0x040fe20000000037 */
[----:B------:R-:W0:Y:S01]  /*0c30*/  LDS.128 R20, [R9+0x210] ;  /* 0x0002100009147984 */ /* 0x000e220000000c00 */
[-C--:B------:R-:W-:Y:S01]  /*0c40*/  FFMA R103, R24, R31.reuse, R92 ;  /* 0x0000001f18677223 */ /* 0x080fe2000000005c */
[----:B------:R-:W-:Y:S01]  /*0c50*/  FFMA R24, R28, R26, R61 ;  /* 0x0000001a1c187223 */ /* 0x000fe2000000003d */
[----:B------:R-:W-:Y:S01]  /*0c60*/  FFMA R15, R26, R31, R42 ;  /* 0x0000001f1a0f7223 */ /* 0x000fe2000000002a */
[----:B------:R-:W1:Y:S01]  /*0c70*/  LDS.128 R56, [R14+0x210] ;  /* 0x000210000e387984 */ /* 0x000e620000000c00 */
[----:B------:R-:W-:Y:S01]  /*0c80*/  FFMA R44, R28, R25, R51 ;  /* 0x000000191c2c7223 */ /* 0x000fe20000000033 */
[C---:B------:R-:W-:Y:S01]  /*0c90*/  FFMA R45, R25.reuse, R29, R60 ;  /* 0x0000001d192d7223 */ /* 0x040fe2000000003c */
[CC--:B------:R-:W-:Y:S01]  /*0ca0*/  FFMA R36, R25.reuse, R30.reuse, R53 ;  /* 0x0000001e19247223 */ /* 0x0c0fe20000000035 */
[----:B------:R-:W2:Y:S01]  /*0cb0*/  LDS R82, [R14+0x220] ;  /* 0x000220000e527984 */ /* 0x000ea20000000800 */
[----:B------:R-:W-:Y:S01]  /*0cc0*/  FFMA R25, R25, R31, R66 ;  /* 0x0000001f19197223 */ /* 0x000fe20000000042 */
[C---:B------:R-:W-:Y:S01]  /*0cd0*/  FFMA R5, R26.reuse, R29, R63 ;  /* 0x0000001d1a057223 */ /* 0x040fe2000000003f */
[-C--:B------:R-:W-:Y:S01]  /*0ce0*/  FFMA R0, R26, R30.reuse, R65 ;  /* 0x0000001e1a007223 */ /* 0x080fe20000000041 */
[----:B------:R-:W3:Y:S01]  /*0cf0*/  LDS.128 R32, [R9+0x200] ;  /* 0x0002000009207984 */ /* 0x000ee20000000c00 */
[C---:B------:R-:W-:Y:S01]  /*0d00*/  FFMA R99, R27.reuse, R31, R38 ;  /* 0x0000001f1b637223 */ /* 0x040fe20000000026 */
[C---:B------:R-:W-:Y:S01]  /*0d10*/  FFMA R97, R27.reuse, R29, R76 ;  /* 0x0000001d1b617223 */ /* 0x040fe2000000004c */
[----:B------:R-:W-:Y:S01]  /*0d20*/  FFMA R84, R28, R27, R67 ;  /* 0x0000001b1c547223 */ /* 0x000fe20000000043 */
[----:B------:R-:W-:Y:S01]  /*0d30*/  FFMA R100, R27, R30, R39 ;  /* 0x0000001e1b647223 */ /* 0x000fe20000000027 */
[-C--:B0-----:R-:W-:Y:S01]  /*0d40*/  FFMA R61, R21, R18.reuse, R74 ;  /* 0x00000012153d7223 */ /* 0x081fe2000000004a */
[-C--:B------:R-:W-:Y:S01]  /*0d50*/  FFMA R26, R23, R18.reuse, R6 ;  /* 0x00000012171a7223 */ /* 0x080fe20000000006 */
[C---:B------:R-:W-:Y:S01]  /*0d60*/  FFMA R68, R20.reuse, R18, R41 ;  /* 0x0000001214447223 */ /* 0x040fe20000000029 */
[C---:B------:R-:W-:Y:S01]  /*0d70*/  FFMA R69, R20.reuse, R17, R69 ;  /* 0x0000001114457223 */ /* 0x040fe20000000045 */
[----:B-1----:R-:W-:Y:S01]  /*0d80*/  FFMA R74, R21, R58, R101 ;  /* 0x0000003a154a7223 */ /* 0x002fe20000000065 */
[C---:B------:R-:W-:Y:S01]  /*0d90*/  FFMA R60, R20.reuse, R56, R71 ;  /* 0x00000038143c7223 */ /* 0x040fe20000000047 */
[----:B------:R-:W0:Y:S01]  /*0da0*/  LDS R101, [R9+0x220] ;  /* 0x0002200009657984 */ /* 0x000e220000000800 */
[C---:B------:R-:W-:Y:S01]  /*0db0*/  FFMA R71, R17.reuse, R22, R70 ;  /* 0x0000001611477223 */ /* 0x040fe20000000046 */
[----:B------:R-:W-:Y:S01]  /*0dc0*/  FFMA R38, R20, R58, R81 ;  /* 0x0000003a14267223 */ /* 0x000fe20000000051 */
[----:B------:R-:W-:Y:S01]  /*0dd0*/  FFMA R70, R56, R22, R87 ;  /* 0x0000001638467223 */ /* 0x000fe20000000057 */
[----:B--2---:R-:W-:Y:S01]  /*0de0*/  FFMA R6, R82, R23, R15 ;  /* 0x0000001752067223 */ /* 0x004fe2000000000f */
[----:B------:R-:W-:Y:S01]  /*0df0*/  FFMA R55, R20, R59, R40 ;  /* 0x0000003b14377223 */ /* 0x000fe20000000028 */
[----:B------:R-:W-:Y:S01]  /*0e00*/  FFMA R81, R17, R21, R72 ;  /* 0x0000001511517223 */ /* 0x000fe20000000048 */
[----:B------:R-:W-:Y:S01]  /*0e10*/  FFMA R87, R22, R59, R36 ;  /* 0x0000003b16577223 */ /* 0x000fe20000000024 */
[CC--:B---3--:R-:W-:Y:S01]  /*0e20*/  FFMA R15, R33.reuse, R19.reuse, R64 ;  /* 0x00000013210f7223 */ /* 0x0c8fe20000000040 */
[C---:B------:R-:W-:Y:S01]  /*0e30*/  FFMA R53, R20.reuse, R19, R106 ;  /* 0x0000001314357223 */ /* 0x040fe2000000006a */
[C---:B------:R-:W-:Y:S01]  /*0e40*/  FFMA R65, R20.reuse, R57, R110 ;  /* 0x0000003914417223 */ /* 0x040fe2000000006e */
[----:B------:R-:W-:Y:S01]  /*0e50*/  FFMA R76, R20, R82, R105 ;  /* 0x00000052144c7223 */ /* 0x000fe20000000069 */
[----:B------:R-:W-:Y:S01]  /*0e60*/  FFMA R40, R56, R21, R43 ;  /* 0x0000001538287223 */ /* 0x000fe2000000002b */
[C---:B------:R-:W-:Y:S01]  /*0e70*/  FFMA R72, R22.reuse, R18, R37 ;  /* 0x0000001216487223 */ /* 0x040fe20000000025 */
[C---:B------:R-:W-:Y:S01]  /*0e80*/  FFMA R41, R22.reuse, R19, R102 ;  /* 0x0000001316297223 */ /* 0x040fe20000000066 */
[C---:B------:R-:W-:Y:S01]  /*0e90*/  FFMA R51, R22.reuse, R57, R44 ;  /* 0x0000003916337223 */ /* 0x040fe2000000002c */
[----:B------:R-:W-:Y:S01]  /*0ea0*/  FFMA R66, R22, R58, R45 ;  /* 0x0000003a16427223 */ /* 0x000fe2000000002d */
[C---:B------:R-:W-:Y:S01]  /*0eb0*/  FFMA R36, R82.reuse, R22, R25 ;  /* 0x0000001652247223 */ /* 0x040fe20000000019 */
[----:B------:R-:W-:Y:S01]  /*0ec0*/  FFMA R64, R33, R82, R89 ;  /* 0x0000005221407223 */ /* 0x000fe20000000059 */
[C---:B------:R-:W-:Y:S01]  /*0ed0*/  FFMA R63, R21.reuse, R19, R104 ;  /* 0x00000013153f7223 */ /* 0x040fe20000000068 */
[C---:B------:R-:W-:Y:S01]  /*0ee0*/  FFMA R43, R21.reuse, R57, R108 ;  /* 0x00000039152b7223 */ /* 0x040fe2000000006c */
[----:B------:R-:W-:Y:S01]  /*0ef0*/  FFMA R67, R21, R59, R54 ;  /* 0x0000003b15437223 */ /* 0x000fe20000000036 */
[----:B------:R-:W-:Y:S01]  /*0f00*/  FFMA R42, R82, R21, R103 ;  /* 0x00000015522a7223 */ /* 0x000fe20000000067 */
[----:B------:R-:W-:Y:S01]  /*0f10*/  FFMA R22, R56, R23, R7 ;  /* 0x0000001738167223 */ /* 0x000fe20000000007 */
[----:B------:R-:W-:Y:S01]  /*0f20*/  FFMA R20, R23, R58, R5 ;  /* 0x0000003a17147223 */ /* 0x000fe20000000005 */
[----:B------:R-:W-:Y:S01]  /*0f30*/  FFMA R89, R35, R19, R78 ;  /* 0x0000001323597223 */ /* 0x000fe2000000004e */
[----:B------:R-:W-:Y:S01]  /*0f40*/  FFMA R39, R17, R23, R86 ;  /* 0x0000001711277223 */ /* 0x000fe20000000056 */
[C---:B------:R-:W-:Y:S01]  /*0f50*/  FFMA R21, R23.reuse, R19, R98 ;  /* 0x0000001317157223 */ /* 0x040fe20000000062 */
[C---:B------:R-:W-:Y:S01]  /*0f60*/  FFMA R7, R23.reuse, R57, R24 ;  /* 0x0000003917077223 */ /* 0x040fe20000000018 */
[----:B------:R-:W-:Y:S01]  /*0f70*/  FFMA R5, R23, R59, R0 ;  /* 0x0000003b17057223 */ /* 0x000fe20000000000 */
[C---:B------:R-:W-:Y:S01]  /*0f80*/  FFMA R103, R33.reuse, R17, R46 ;  /* 0x0000001121677223 */ /* 0x040fe2000000002e */
[----:B------:R-:W-:Y:S01]  /*0f90*/  FFMA R37, R33, R57, R48 ;  /* 0x0000003921257223 */ /* 0x000fe20000000030 */
[C---:B------:R-:W-:Y:S01]  /*0fa0*/  FFMA R44, R34.reuse, R18, R73 ;  /* 0x00000012222c7223 */ /* 0x040fe20000000049 */
[----:B------:R-:W-:Y:S01]  /*0fb0*/  FFMA R29, R34, R19, R80 ;  /* 0x00000013221d7223 */ /* 0x000fe20000000050 */
[----:B------:R-:W-:Y:S01]  /*0fc0*/  FFMA R54, R56, R34, R77 ;  /* 0x0000002238367223 */ /* 0x000fe2000000004d */
[----:B------:R-:W-:Y:S01]  /*0fd0*/  FFMA R78, R35, R58, R49 ;  /* 0x0000003a234e7223 */ /* 0x000fe20000000031 */
[C---:B------:R-:W-:Y:S01]  /*0fe0*/  FFMA R0, R33.reuse, R18, R95 ;  /* 0x0000001221007223 */ /* 0x040fe2000000005f */
[C---:B------:R-:W-:Y:S01]  /*0ff0*/  FFMA R46, R33.reuse, R56, R91 ;  /* 0x00000038212e7223 */ /* 0x040fe2000000005b */
[C---:B------:R-:W-:Y:S01]  /*1000*/  FFMA R48, R33.reuse, R58, R85 ;  /* 0x0000003a21307223 */ /* 0x040fe20000000055 */
[----:B------:R-:W-:Y:S01]  /*1010*/  FFMA R31, R33, R59, R96 ;  /* 0x0000003b211f7223 */ /* 0x000fe20000000060 */
[C---:B------:R-:W-:Y:S01]  /*1020*/  FFMA R45, R17.reuse, R34, R62 ;  /* 0x00000022112d7223 */ /* 0x040fe2000000003e */
[C---:B------:R-:W-:Y:S01]  /*1030*/  FFMA R27, R34.reuse, R57, R88 ;  /* 0x00000039221b7223 */ /* 0x040fe20000000058 */
[C---:B------:R-:W-:Y:S01]  /*1040*/  FFMA R30, R34.reuse, R58, R79 ;  /* 0x0000003a221e7223 */ /* 0x040fe2000000004f */
[----:B------:R-:W-:Y:S01]  /*1050*/  FFMA R23, R34, R59, R4 ;  /* 0x0000003b22177223 */ /* 0x000fe20000000004 */
[----:B------:R-:W-:Y:S01]  /*1060*/  FFMA R28, R82, R34, R83 ;  /* 0x00000022521c7223 */ /* 0x000fe20000000053 */
[-C--:B------:R-:W-:Y:S01]  /*1070*/  FFMA R77, R17, R35.reuse, R8 ;  /* 0x00000023114d7223 */ /* 0x080fe20000000008 */
[CC--:B------:R-:W-:Y:S01]  /*1080*/  FFMA R52, R35.reuse, R18.reuse, R52 ;  /* 0x0000001223347223 */ /* 0x0c0fe20000000034 */
[----:B------:R-:W-:Y:S01]  /*1090*/  FFMA R80, R56, R35, R75 ;  /* 0x0000002338507223 */ /* 0x000fe2000000004b */
[C---:B------:R-:W-:Y:S01]  /*10a0*/  FFMA R73, R35.reuse, R57, R90 ;  /* 0x0000003923497223 */ /* 0x040fe2000000005a */
[----:B------:R-:W-:Y:S01]  /*10b0*/  FFMA R49, R35, R59, R94 ;  /* 0x0000003b23317223 */ /* 0x000fe2000000005e */
[----:B------:R-:W-:Y:S01]  /*10c0*/  FFMA R86, R82, R35, R93 ;  /* 0x0000002352567223 */ /* 0x000fe2000000005d */
[C---:B0-----:R-:W-:Y:S01]  /*10d0*/  FFMA R79, R101.reuse, R17, R50 ;  /* 0x00000011654f7223 */ /* 0x041fe20000000032 */
[----:B------:R-:W-:Y:S01]  /*10e0*/  LDS.128 R32, [R9+0x410] ;  /* 0x0004100009207984 */ /* 0x000fe20000000c00 */
[C---:B------:R-:W-:Y:S01]  /*10f0*/  FFMA R4, R101.reuse, R18, R47 ;  /* 0x0000001265047223 */ /* 0x040fe2000000002f */
[C---:B------:R-:W-:Y:S01]  /*1100*/  FFMA R18, R101.reuse, R58, R97 ;  /* 0x0000003a65127223 */ /* 0x040fe20000000061 */
[C---:B------:R-:W-:Y:S01]  /*1110*/  FFMA R85, R101.reuse, R19, R2 ;  /* 0x0000001365557223 */ /* 0x040fe20000000002 */
[----:B------:R-:W0:Y:S01]  /*1120*/  LDS.64 R24, [R14+0x408] ;  /* 0x000408000e187984 */ /* 0x000e220000000a00 */
[C---:B------:R-:W-:Y:S01]  /*1130*/  FFMA R56, R101.reuse, R56, R3 ;  /* 0x0000003865387223 */ /* 0x040fe20000000003 */
[C---:B------:R-:W-:Y:S01]  /*1140*/  FFMA R19, R101.reuse, R59, R100 ;  /* 0x0000003b65137223 */ /* 0x040fe20000000064 */
[C---:B------:R-:W-:Y:S01]  /*1150*/  FFMA R111, R101.reuse, R57, R84 ;  /* 0x00000039656f7223 */ /* 0x040fe20000000054 */
[----:B------:R-:W1:Y:S01]  /*1160*/  LDS.64 R16, [R14+0x420] ;  /* 0x000420000e107984 */ /* 0x000e620000000a00 */
[----:B------:R-:W-:-:S03]  /*1170*/  FFMA R8, R101, R82, R99 ;  /* 0x0000005265087223 */ /* 0x000fc60000000063 */
[----:B------:R-:W2:Y:S04]  /*1180*/  LDS.128 R92, [R14+0x410] ;  /* 0x000410000e5c7984 */ /* 0x000ea80000000c00 */
[----:B------:R-:W3:Y:S04]  /*1190*/  LDS.64 R96, [R9+0x408] ;  /* 0x0004080009607984 */ /* 0x000ee80000000a00 */
[----:B------:R-:W4:Y:S01]  /*11a0*/  LDS.64 R2, [R9+0x420] ;  /* 0x0004200009027984 */ /* 0x000f220000000a00 */
[C---:B0-----:R-:W-:Y:S01]  /*11b0*/  FFMA R75, R33.reuse, R25, R68 ;  /* 0x00000019214b7223 */ /* 0x041fe20000000044 */
[C---:B------:R-:W-:Y:S01]  /*11c0*/  FFMA R59, R24.reuse, R33, R69 ;  /* 0x00000021183b7223 */ /* 0x040fe20000000045 */
[----:B------:R-:W-:Y:S01]  /*11d0*/  FFMA R81, R24, R34, R81 ;  /* 0x0000002218517223 */ /* 0x000fe20000000051 */
[----:B------:R-:W-:Y:S01]  /*11e0*/  FFMA R61, R34, R25, R61 ;  /* 0x00000019223d7223 */ /* 0x000fe2000000003d */
[----:B-1----:R-:W-:Y:S01]  /*11f0*/  FFMA R68, R16, R33, R55 ;  /* 0x0000002110447223 */ /* 0x002fe20000000037 */
[C---:B------:R-:W-:Y:S01]  /*1200*/  FFMA R47, R32.reuse, R24, R77 ;  /* 0x00000018202f7223 */ /* 0x040fe2000000004d */
[----:B------:R-:W-:Y:S01]  /*1210*/  FFMA R83, R32, R25, R52 ;  /* 0x0000001920537223 */ /* 0x000fe20000000034 */
[----:B------:R-:W-:Y:S01]  /*1220*/  FFMA R71, R24, R35, R71 ;  /* 0x0000002318477223 */ /* 0x000fe20000000047 */
[C---:B--2---:R-:W-:Y:S01]  /*1230*/  FFMA R55, R33.reuse, R93, R60 ;  /* 0x0000005d21377223 */ /* 0x044fe2000000003c */
[C---:B------:R-:W-:Y:S01]  /*1240*/  FFMA R60, R33.reuse, R94, R65 ;  /* 0x0000005e213c7223 */ /* 0x040fe20000000041 */
[----:B------:R-:W-:Y:S01]  /*1250*/  FFMA R65, R33, R95, R38 ;  /* 0x0000005f21417223 */ /* 0x000fe20000000026 */
[-C--:B------:R-:W-:Y:S01]  /*1260*/  FFMA R38, R16, R34.reuse, R67 ;  /* 0x0000002210267223 */ /* 0x080fe20000000043 */
[----:B------:R-:W-:Y:S01]  /*1270*/  FFMA R67, R34, R17, R42 ;  /* 0x0000001122437223 */ /* 0x000fe2000000002a */
[----:B------:R-:W-:Y:S01]  /*1280*/  FFMA R42, R92, R34, R63 ;  /* 0x000000225c2a7223 */ /* 0x000fe2000000003f */
[C---:B------:R-:W-:Y:S01]  /*1290*/  FFMA R63, R34.reuse, R93, R40 ;  /* 0x0000005d223f7223 */ /* 0x040fe20000000028 */
[CC--:B------:R-:W-:Y:S01]  /*12a0*/  FFMA R40, R34.reuse, R94.reuse, R43 ;  /* 0x0000005e22287223 */ /* 0x0c0fe2000000002b */
[-C--:B------:R-:W-:Y:S01]  /*12b0*/  FFMA R69, R34, R95.reuse, R74 ;  /* 0x0000005f22457223 */ /* 0x080fe2000000004a */
[----:B------:R-:W-:Y:S01]  /*12c0*/  FFMA R34, R35, R94, R51 ;  /* 0x0000005e23227223 */ /* 0x000fe20000000033 */
[C---:B---3--:R-:W-:Y:S01]  /*12d0*/  FFMA R107, R96.reuse, R95, R48 ;  /* 0x0000005f606b7223 */ /* 0x048fe20000000030 */
[CC--:B------:R-:W-:Y:S01]  /*12e0*/  FFMA R101, R97.reuse, R25.reuse, R44 ;  /* 0x0000001961657223 */ /* 0x0c0fe2000000002c */
[C---:B------:R-:W-:Y:S01]  /*12f0*/  FFMA R109, R96.reuse, R25, R0 ;  /* 0x00000019606d7223 */ /* 0x040fe20000000000 */
[----:B------:R-:W-:Y:S01]  /*1300*/  FFMA R48, R96, R16, R31 ;  /* 0x0000001060307223 */ /* 0x000fe2000000001f */
[----:B------:R-:W-:Y:S01]  /*1310*/  FFMA R44, R92, R97, R29 ;  /* 0x000000615c2c7223 */ /* 0x000fe2000000001d */
[C---:B------:R-:W-:Y:S01]  /*1320*/  FFMA R99, R97.reuse, R93, R54 ;  /* 0x0000005d61637223 */ /* 0x040fe20000000036 */
[C---:B------:R-:W-:Y:S01]  /*1330*/  FFMA R51, R97.reuse, R95, R30 ;  /* 0x0000005f61337223 */ /* 0x040fe2000000001e */
[C---:B------:R-:W-:Y:S01]  /*1340*/  FFMA R103, R96.reuse, R24, R103 ;  /* 0x0000001860677223 */ /* 0x040fe20000000067 */
[----:B------:R-:W-:Y:S01]  /*1350*/  FFMA R0, R96, R92, R15 ;  /* 0x0000005c60007223 */ /* 0x000fe2000000000f */
[-C--:B------:R-:W-:Y:S01]  /*1360*/  FFMA R45, R24, R97.reuse, R45 ;  /* 0x00000061182d7223 */ /* 0x080fe2000000002d */
[----:B------:R-:W-:Y:S01]  /*1370*/  FFMA R54, R16, R97, R23 ;  /* 0x0000006110367223 */ /* 0x000fe20000000017 */
[C---:B----4-:R-:W-:Y:S01]  /*1380*/  FFMA R39, R2.reuse, R24, R39 ;  /* 0x0000001802277223 */ /* 0x050fe20000000027 */
[CC--:B------:R-:W-:Y:S01]  /*1390*/  FFMA R30, R2.reuse, R92.reuse, R21 ;  /* 0x0000005c021e7223 */ /* 0x0c0fe20000000015 */
[C---:B------:R-:W-:Y:S01]  /*13a0*/  FFMA R31, R2.reuse, R93, R22 ;  /* 0x0000005d021f7223 */ /* 0x040fe20000000016 */
[----:B------:R-:W-:Y:S01]  /*13b0*/  FFMA R29, R2, R95, R20 ;  /* 0x0000005f021d7223 */ /* 0x000fe20000000014 */
[----:B------:R-:W-:Y:S01]  /*13c0*/  FFMA R79, R24, R3, R79 ;  /* 0x00000003184f7223 */ /* 0x000fe2000000004f */
[----:B------:R-:W-:Y:S01]  /*13d0*/  FFMA R52, R32, R92, R89 ;  /* 0x0000005c20347223 */ /* 0x000fe20000000059 */
[C---:B------:R-:W-:Y:S01]  /*13e0*/  FFMA R15, R96.reuse, R93, R46 ;  /* 0x0000005d600f7223 */ /* 0x040fe2000000002e */
[----:B------:R-:W-:Y:S01]  /*13f0*/  LDS R24, [R14+0x60c] ;  /* 0x00060c000e187984 */ /* 0x000fe20000000800 */
[-C--:B------:R-:W-:Y:S01]  /*1400*/  FFMA R46, R96, R94.reuse, R37 ;  /* 0x0000005e602e7223 */ /* 0x080fe20000000025 */
[-C--:B------:R-:W-:Y:S01]  /*1410*/  FFMA R58, R97, R94.reuse, R27 ;  /* 0x0000005e613a7223 */ /* 0x080fe2000000001b */
[-C--:B------:R-:W-:Y:S01]  /*1420*/  FFMA R50, R32, R94.reuse, R73 ;  /* 0x0000005e20327223 */ /* 0x080fe20000000049 */
[----:B------:R-:W0:Y:S01]  /*1430*/  LDS.128 R20, [R9+0x610] ;  /* 0x0006100009147984 */ /* 0x000e220000000c00 */
[----:B------:R-:W-:Y:S01]  /*1440*/  FFMA R43, R35, R25, R72 ;  /* 0x00000019232b7223 */ /* 0x000fe20000000048 */
[----:B------:R-:W-:Y:S01]  /*1450*/  FFMA R97, R97, R17, R28 ;  /* 0x0000001161617223 */ /* 0x000fe2000000001c */
[----:B------:R-:W-:Y:S01]  /*1460*/  FFMA R37, R2, R25, R26 ;  /* 0x0000001902257223 */ /* 0x000fe2000000001a */
[----:B------:R-:W1:Y:S01]  /*1470*/  LDS.128 R88, [R14+0x610] ;  /* 0x000610000e587984 */ /* 0x000e620000000c00 */
        /* <DEDUP_REMOVED lines=8> */
[----:B------:R-:W2:Y:S01]  /*1500*/  LDS.128 R4, [R14+0x620] ;  /* 0x000620000e047984 */ /* 0x000ea20000000c00 */
[C---:B------:R-:W-:Y:S01]  /*1510*/  FFMA R77, R32.reuse, R17, R86 ;  /* 0x00000011204d7223 */ /* 0x040fe20000000056 */
[C---:B------:R-:W-:Y:S01]  /*1520*/  FFMA R49, R32.reuse, R93, R80 ;  /* 0x0000005d20317223 */ /* 0x040fe20000000050 */
[----:B------:R-:W-:Y:S01]  /*1530*/  FFMA R57, R32, R95, R78 ;  /* 0x0000005f20397223 */ /* 0x000fe2000000004e */
[-C--:B------:R-:W-:Y:S01]  /*1540*/  FFMA R36, R92, R35.reuse, R41 ;  /* 0x000000235c247223 */ /* 0x080fe20000000029 */
[----:B------:R-:W-:Y:S01]  /*1550*/  FFMA R32, R16, R35, R87 ;  /* 0x0000002310207223 */ /* 0x000fe20000000057 */
[C---:B------:R-:W-:Y:S01]  /*1560*/  FFMA R41, R35.reuse, R93, R70 ;  /* 0x0000005d23297223 */ /* 0x040fe20000000046 */
[----:B------:R-:W-:Y:S01]  /*1570*/  FFMA R105, R96, R17, R64 ;  /* 0x0000001160697223 */ /* 0x000fe20000000040 */
[-C--:B------:R-:W-:Y:S01]  /*1580*/  FFMA R35, R35, R95.reuse, R66 ;  /* 0x0000005f23237223 */ /* 0x080fe20000000042 */
[C---:B------:R-:W-:Y:S01]  /*1590*/  FFMA R96, R3.reuse, R94, R111 ;  /* 0x0000005e03607223 */ /* 0x040fe2000000006f */
[----:B------:R-:W3:Y:S01]  /*15a0*/  LDS R64, [R9+0x60c] ;  /* 0x00060c0009407984 */ /* 0x000ee20000000800 */
[C---:B------:R-:W-:Y:S01]  /*15b0*/  FFMA R95, R3.reuse, R95, R18 ;  /* 0x0000005f035f7223 */ /* 0x040fe20000000012 */
[----:B------:R-:W-:Y:S01]  /*15c0*/  FFMA R94, R16, R3, R19 ;  /* 0x00000003105e7223 */ /* 0x000fe20000000013 */
[C---:B------:R-:W-:Y:S01]  /*15d0*/  FFMA R8, R3.reuse, R17, R8 ;  /* 0x0000001103087223 */ /* 0x040fe20000000008 */
[----:B------:R-:W-:Y:S01]  /*15e0*/  FFMA R87, R3, R93, R56 ;  /* 0x0000005d03577223 */ /* 0x000fe20000000038 */
[----:B------:R-:W4:Y:S01]  /*15f0*/  LDS.128 R16, [R9+0x620] ;  /* 0x0006200009107984 */ /* 0x000f220000000c00 */
[----:B------:R-:W-:Y:S01]  /*1600*/  FFMA R85, R92, R3, R85 ;  /* 0x000000035c557223 */ /* 0x000fe20000000055 */
[----:B0-----:R-:W-:Y:S01]  /*1610*/  FFMA R93, R24, R21, R47 ;  /* 0x00000015185d7223 */ /* 0x001fe2000000002f */
[----:B------:R-:W-:Y:S01]  /*1620*/  FFMA R45, R20, R24, R45 ;  /* 0x00000018142d7223 */ /* 0x000fe2000000002d */
[C---:B------:R-:W-:Y:S01]  /*1630*/  FFMA R59, R24.reuse, R22, R59 ;  /* 0x00000016183b7223 */ /* 0x040fe2000000003b */
[----:B------:R-:W-:Y:S01]  /*1640*/  FFMA R81, R24, R23, R81 ;  /* 0x0000001718517223 */ /* 0x000fe20000000051 */
[C---:B-1----:R-:W-:Y:S01]  /*1650*/  FFMA R47, R21.reuse, R89, R52 ;  /* 0x00000059152f7223 */ /* 0x042fe20000000034 */
[CC--:B------:R-:W-:Y:S01]  /*1660*/  FFMA R52, R21.reuse, R90.reuse, R49 ;  /* 0x0000005a15347223 */ /* 0x0c0fe20000000031 */
[----:B------:R-:W-:Y:S01]  /*1670*/  FFMA R49, R21, R91, R50 ;  /* 0x0000005b15317223 */ /* 0x000fe20000000032 */
[----:B------:R-:W-:Y:S01]  /*1680*/  FFMA R76, R88, R23, R61 ;  /* 0x00000017584c7223 */ /* 0x000fe2000000003d */
[C---:B------:R-:W-:Y:S01]  /*1690*/  FFMA R70, R23.reuse, R90, R63 ;  /* 0x0000005a17467223 */ /* 0x040fe2000000003f */
[C---:B------:R-:W-:Y:S01]  /*16a0*/  FFMA R61, R23.reuse, R89, R42 ;  /* 0x00000059173d7223 */ /* 0x040fe2000000002a */
[----:B------:R-:W-:Y:S01]  /*16b0*/  FFMA R63, R23, R91, R40 ;  /* 0x0000005b173f7223 */ /* 0x000fe20000000028 */
[C---:B------:R-:W-:Y:S01]  /*16c0*/  FFMA R82, R20.reuse, R88, R101 ;  /* 0x0000005814527223 */ /* 0x040fe20000000065 */
[----:B------:R-:W-:Y:S01]  /*16d0*/  FFMA R44, R20, R89, R44 ;  /* 0x00000059142c7223 */ /* 0x000fe2000000002c */
[----:B--2---:R-:W-:Y:S01]  /*16e0*/  FFMA R50, R4, R21, R57 ;  /* 0x0000001504327223 */ /* 0x004fe20000000039 */
[----:B------:R-:W-:Y:S01]  /*16f0*/  FFMA R57, R21, R5, R62 ;  /* 0x0000000515397223 */ /* 0x000fe2000000003e */
[C---:B------:R-:W-:Y:S01]  /*1700*/  FFMA R62, R22.reuse, R90, R55 ;  /* 0x0000005a163e7223 */ /* 0x040fe20000000037 */
[----:B------:R-:W-:Y:S01]  /*1710*/  FFMA R55, R22, R91, R60 ;  /* 0x0000005b16377223 */ /* 0x000fe2000000003c */
[----:B------:R-:W-:Y:S01]  /*1720*/  FFMA R60, R4, R22, R65 ;  /* 0x00000016043c7223 */ /* 0x000fe20000000041 */
[C---:B------:R-:W-:Y:S01]  /*1730*/  FFMA R65, R22.reuse, R5, R68 ;  /* 0x0000000516417223 */ /* 0x040fe20000000044 */
[-C--:B------:R-:W-:Y:S01]  /*1740*/  FFMA R72, R22, R6.reuse, R73 ;  /* 0x0000000616487223 */ /* 0x080fe20000000049 */
[----:B------:R-:W-:Y:S01]  /*1750*/  FFMA R68, R4, R23, R69 ;  /* 0x0000001704447223 */ /* 0x000fe20000000045 */
[-C--:B------:R-:W-:Y:S01]  /*1760*/  FFMA R84, R23, R6.reuse, R67 ;  /* 0x0000000617547223 */ /* 0x080fe20000000043 */
[----:B------:R-:W-:Y:S01]  /*1770*/  FFMA R66, R21, R6, R77 ;  /* 0x0000000615427223 */ /* 0x000fe2000000004d */
[C---:B---3--:R-:W-:Y:S01]  /*1780*/  FFMA R7, R64.reuse, R91, R46 ;  /* 0x0000005b40077223 */ /* 0x048fe2000000002e */
[C---:B------:R-:W-:Y:S01]  /*1790*/  FFMA R2, R64.reuse, R5, R48 ;  /* 0x0000000540027223 */ /* 0x040fe20000000030 */
[C---:B------:R-:W-:Y:S01]  /*17a0*/  FFMA R3, R64.reuse, R88, R109 ;  /* 0x0000005840037223 */ /* 0x040fe2000000006d */
[C---:B------:R-:W-:Y:S01]  /*17b0*/  FFMA R0, R64.reuse, R89, R0 ;  /* 0x0000005940007223 */ /* 0x040fe20000000000 */
[C---:B------:R-:W-:Y:S01]  /*17c0*/  FFMA R15, R64.reuse, R90, R15 ;  /* 0x0000005a400f7223 */ /* 0x040fe2000000000f */
[C---:B------:R-:W-:Y:S01]  /*17d0*/  FFMA R46, R64.reuse, R4, R107 ;  /* 0x00000004402e7223 */ /* 0x040fe2000000006b */
[C---:B------:R-:W-:Y:S01]  /*17e0*/  FFMA R48, R64.reuse, R6, R105 ;  /* 0x0000000640307223 */ /* 0x040fe20000000069 */
[----:B----4-:R-:W-:Y:S01]  /*17f0*/  FFMA R19, R64, R24, R103 ;  /* 0x0000001840137223 */ /* 0x010fe20000000067 */
[----:B------:R-:W-:Y:S01]  /*1800*/  FFMA R64, R88, R22, R75 ;  /* 0x0000001658407223 */ /* 0x000fe2000000004b */
[----:B------:R-:W-:Y:S01]  /*1810*/  FFMA R75, R23, R5, R38 ;  /* 0x00000005174b7223 */ /* 0x000fe20000000026 */
[C---:B------:R-:W-:Y:S01]  /*1820*/  FFMA R67, R16.reuse, R89, R36 ;  /* 0x0000005910437223 */ /* 0x040fe20000000024 */
[C---:B------:R-:W-:Y:S01]  /*1830*/  FFMA R69, R16.reuse, R91, R34 ;  /* 0x0000005b10457223 */ /* 0x040fe20000000022 */
[C---:B------:R-:W-:Y:S01]  /*1840*/  FFMA R92, R16.reuse, R4, R35 ;  /* 0x00000004105c7223 */ /* 0x040fe20000000023 */
        /* <DEDUP_REMOVED lines=8> */
[CC--:B------:R-:W-:Y:S01]  /*18d0*/  FFMA R77, R17.reuse, R5.reuse, R26 ;  /* 0x00000005114d7223 */ /* 0x0c0fe2000000001a */
[----:B------:R-:W-:Y:S01]  /*18e0*/  FFMA R34, R17, R6, R27 ;  /* 0x0000000611227223 */ /* 0x000fe2000000001b */
[-C--:B------:R-:W-:Y:S01]  /*18f0*/  FFMA R79, R24, R18.reuse, R79 ;  /* 0x00000012184f7223 */ /* 0x080fe2000000004f */
[----:B------:R-:W-:Y:S01]  /*1900*/  FFMA R32, R88, R18, R25 ;  /* 0x0000001258207223 */ /* 0x000fe20000000019 */
[----:B------:R-:W-:Y:S01]  /*1910*/  LDS.128 R28, [R9+0x810] ;  /* 0x00081000091c7984 */ /* 0x000fe20000000c00 */
[C---:B------:R-:W-:Y:S01]  /*1920*/  FFMA R80, R16.reuse, R88, R43 ;  /* 0x0000005810507223 */ /* 0x040fe2000000002b */
[----:B------:R-:W-:Y:S01]  /*1930*/  FFMA R78, R16, R90, R41 ;  /* 0x0000005a104e7223 */ /* 0x000fe20000000029 */
[C---:B------:R-:W-:Y:S01]  /*1940*/  FFMA R56, R20.reuse, R4, R51 ;  /* 0x0000000414387223 */ /* 0x040fe20000000033 */
[----:B------:R-:W0:Y:S01]  /*1950*/  LDS.128 R24, [R14+0x820] ;  /* 0x000820000e187984 */ /* 0x000e220000000c00 */
[C---:B------:R-:W-:Y:S01]  /*1960*/  FFMA R51, R20.reuse, R5, R54 ;  /* 0x0000000514337223 */ /* 0x040fe20000000036 */
[C---:B------:R-:W-:Y:S01]  /*1970*/  FFMA R74, R20.reuse, R90, R99 ;  /* 0x0000005a144a7223 */ /* 0x040fe20000000063 */
[C---:B------:R-:W-:Y:S01]  /*1980*/  FFMA R58, R20.reuse, R91, R58 ;  /* 0x0000005b143a7223 */ /* 0x040fe2000000003a */
[----:B------:R-:W1:Y:S01]  /*1990*/  LDS.128 R40, [R14+0x810] ;  /* 0x000810000e287984 */ /* 0x000e620000000c00 */
[----:B------:R-:W-:Y:S01]  /*19a0*/  FFMA R54, R20, R6, R97 ;  /* 0x0000000614367223 */ /* 0x000fe20000000061 */
[----:B------:R-:W-:Y:S01]  /*19b0*/  FFMA R83, R88, R21, R83 ;  /* 0x0000001558537223 */ /* 0x000fe20000000053 */
[-C--:B------:R-:W-:Y:S01]  /*19c0*/  FFMA R53, R22, R89.reuse, R53 ;  /* 0x0000005916357223 */ /* 0x080fe20000000035 */
[----:B------:R-:W-:Y:S01]  /*19d0*/  FFMA R85, R18, R89, R85 ;  /* 0x0000005912557223 */ /* 0x000fe20000000055 */
[----:B------:R-:W2:Y:S01]  /*19e0*/  LDS.128 R20, [R9+0x820] ;  /* 0x0008200009147984 */ /* 0x000ea20000000c00 */
[----:B------:R-:W-:Y:S01]  /*19f0*/  FFMA R89, R4, R18, R95 ;  /* 0x0000001204597223 */ /* 0x000fe2000000005f */
[----:B------:R-:W-:Y:S01]  /*1a00*/  FFMA R8, R18, R6, R8 ;  /* 0x0000000612087223 */ /* 0x000fe20000000008 */
[----:B------:R-:W-:Y:S01]  /*1a10*/  FFMA R37, R88, R17, R37 ;  /* 0x0000001158257223 */ /* 0x000fe20000000025 */
[C---:B------:R-:W-:Y:S01]  /*1a20*/  FFMA R87, R18.reuse, R90, R87 ;  /* 0x0000005a12577223 */ /* 0x040fe20000000057 */
[C---:B------:R-:W-:Y:S01]  /*1a30*/  FFMA R91, R18.reuse, R91, R96 ;  /* 0x0000005b125b7223 */ /* 0x040fe20000000060 */
[----:B------:R-:W-:Y:S01]  /*1a40*/  FFMA R5, R18, R5, R94 ;  /* 0x0000000512057223 */ /* 0x000fe2000000005e */
[C---:B0-----:R-:W-:Y:S01]  /*1a50*/  FFMA R16, R29.reuse, R26, R51 ;  /* 0x0000001a1d107223 */ /* 0x041fe20000000033 */
[----:B------:R-:W-:Y:S01]  /*1a60*/  FFMA R51, R29, R27, R54 ;  /* 0x0000001b1d337223 */ /* 0x000fe20000000036 */
[C---:B------:R-:W-:Y:S01]  /*1a70*/  FFMA R4, R28.reuse, R24, R7 ;  /* 0x000000181c047223 */ /* 0x040fe20000000007 */
[----:B------:R-:W-:Y:S01]  /*1a80*/  FFMA R7, R28, R25, R46 ;  /* 0x000000191c077223 */ /* 0x000fe2000000002e */
[C---:B-1----:R-:W-:Y:S01]  /*1a90*/  FFMA R54, R30.reuse, R42, R47 ;  /* 0x0000002a1e367223 */ /* 0x042fe2000000002f */
[----:B------:R-:W-:Y:S01]  /*1aa0*/  FFMA R47, R30, R43, R52 ;  /* 0x0000002b1e2f7223 */ /* 0x000fe20000000034 */
[----:B------:R-:W-:Y:S01]  /*1ab0*/  FFMA R52, R24, R30, R49 ;  /* 0x0000001e18347223 */ /* 0x000fe20000000031 */
[C---:B------:R-:W-:Y:S01]  /*1ac0*/  FFMA R49, R30.reuse, R25, R50 ;  /* 0x000000191e317223 */ /* 0x040fe20000000032 */
[----:B------:R-:W-:Y:S01]  /*1ad0*/  FFMA R50, R30, R26, R57 ;  /* 0x0000001a1e327223 */ /* 0x000fe20000000039 */
[C---:B------:R-:W-:Y:S01]  /*1ae0*/  FFMA R57, R31.reuse, R41, R64 ;  /* 0x000000291f397223 */ /* 0x040fe20000000040 */
[C---:B------:R-:W-:Y:S01]  /*1af0*/  FFMA R64, R31.reuse, R42, R53 ;  /* 0x0000002a1f407223 */ /* 0x040fe20000000035 */
[C---:B------:R-:W-:Y:S01]  /*1b00*/  FFMA R53, R31.reuse, R43, R62 ;  /* 0x0000002b1f357223 */ /* 0x040fe2000000003e */
[----:B------:R-:W-:Y:S01]  /*1b10*/  FFMA R62, R24, R31, R55 ;  /* 0x0000001f183e7223 */ /* 0x000fe20000000037 */
[C---:B------:R-:W-:Y:S01]  /*1b20*/  FFMA R55, R31.reuse, R25, R60 ;  /* 0x000000191f377223 */ /* 0x040fe2000000003c */
[----:B------:R-:W-:Y:S01]  /*1b30*/  FFMA R46, R40, R29, R45 ;  /* 0x0000001d282e7223 */ /* 0x000fe2000000002d */
[----:B------:R-:W-:Y:S01]  /*1b40*/  FFMA R60, R31, R26, R65 ;  /* 0x0000001a1f3c7223 */ /* 0x000fe20000000041 */
[----:B------:R-:W-:Y:S01]  /*1b50*/  FFMA R45, R29, R41, R82 ;  /* 0x000000291d2d7223 */ /* 0x000fe20000000052 */
[----:B------:R-:W-:Y:S01]  /*1b60*/  FFMA R65, R31, R27, R72 ;  /* 0x0000001b1f417223 */ /* 0x000fe20000000048 */
[----:B--2---:R-:W-:Y:S01]  /*1b70*/  FFMA R72, R20, R42, R61 ;  /* 0x0000002a14487223 */ /* 0x004fe2000000003d */
[----:B------:R-:W-:Y:S01]  /*1b80*/  FFMA R82, R40, R21, R71 ;  /* 0x0000001528527223 */ /* 0x000fe20000000047 */
[----:B------:R-:W-:Y:S01]  /*1b90*/  FFMA R61, R20, R43, R70 ;  /* 0x0000002b143d7223 */ /* 0x000fe20000000046 */
[C---:B------:R-:W-:Y:S01]  /*1ba0*/  FFMA R71, R21.reuse, R41, R80 ;  /* 0x0000002915477223 */ /* 0x040fe20000000050 */
[----:B------:R-:W-:Y:S01]  /*1bb0*/  FFMA R6, R28, R40, R19 ;  /* 0x000000281c067223 */ /* 0x000fe20000000013 */
[C---:B------:R-:W-:Y:S01]  /*1bc0*/  FFMA R70, R20.reuse, R24, R63 ;  /* 0x0000001814467223 */ /* 0x040fe2000000003f */
[----:B------:R-:W-:Y:S01]  /*1bd0*/  FFMA R80, R21, R42, R67 ;  /* 0x0000002a15507223 */ /* 0x000fe20000000043 */
[----:B------:R-:W-:Y:S01]  /*1be0*/  FFMA R19, R29, R43, R74 ;  /* 0x0000002b1d137223 */ /* 0x000fe2000000004a */
[C---:B------:R-:W-:Y:S01]  /*1bf0*/  FFMA R63, R20.reuse, R25, R68 ;  /* 0x00000019143f7223 */ /* 0x040fe20000000044 */
[C---:B------:R-:W-:Y:S01]  /*1c00*/  FFMA R67, R21.reuse, R43, R78 ;  /* 0x0000002b15437223 */ /* 0x040fe2000000004e */
[C---:B------:R-:W-:Y:S01]  /*1c10*/  FFMA R74, R20.reuse, R40, R81 ;  /* 0x00000028144a7223 */ /* 0x040fe20000000051 */
[C---:B------:R-:W-:Y:S01]  /*1c20*/  FFMA R76, R20.reuse, R41, R76 ;  /* 0x00000029144c7223 */ /* 0x040fe2000000004c */
[CC--:B------:R-:W-:Y:S01]  /*1c30*/  FFMA R68, R20.reuse, R26.reuse, R75 ;  /* 0x0000001a14447223 */ /* 0x0c0fe2000000004b */
[----:B------:R-:W-:Y:S01]  /*1c40*/  FFMA R84, R20, R27, R84 ;  /* 0x0000001b14547223 */ /* 0x000fe20000000054 */
[C---:B------:R-:W-:Y:S01]  /*1c50*/  FFMA R78, R24.reuse, R21, R69 ;  /* 0x00000015184e7223 */ /* 0x040fe20000000045 */
[C---:B------:R-:W-:Y:S01]  /*1c60*/  FFMA R69, R21.reuse, R25, R92 ;  /* 0x0000001915457223 */ /* 0x040fe2000000005c */
[C---:B------:R-:W-:Y:S01]  /*1c70*/  FFMA R20, R21.reuse, R26, R73 ;  /* 0x0000001a15147223 */ /* 0x040fe20000000049 */
[----:B------:R-:W-:Y:S01]  /*1c80*/  FFMA R21, R21, R27, R86 ;  /* 0x0000001b15157223 */ /* 0x000fe20000000056 */
[----:B------:R-:W-:Y:S01]  /*1c90*/  FFMA R18, R24, R29, R58 ;  /* 0x0000001d18127223 */ /* 0x000fe2000000003a */
[C---:B------:R-:W-:Y:S01]  /*1ca0*/  FFMA R17, R29.reuse, R25, R56 ;  /* 0x000000191d117223 */ /* 0x040fe20000000038 */
[----:B------:R-:W-:Y:S01]  /*1cb0*/  FFMA R88, R40, R22, R39 ;  /* 0x0000001628587223 */ /* 0x000fe20000000027 */
        /* <DEDUP_REMOVED lines=8> */
[C---:B------:R-:W-:Y:S01]  /*1d40*/  FFMA R15, R28.reuse, R43, R15 ;  /* 0x0000002b1c0f7223 */ /* 0x040fe2000000000f */
[C---:B------:R-:W-:Y:S01]  /*1d50*/  FFMA R2, R28.reuse, R26, R2 ;  /* 0x0000001a1c027223 */ /* 0x040fe20000000002 */
[----:B------:R-:W-:Y:S01]  /*1d60*/  FFMA R48, R28, R27, R48 ;  /* 0x0000001b1c307223 */ /* 0x000fe20000000030 */
[----:B------:R-:W-:Y:S01]  /*1d70*/  FFMA R44, R29, R42, R44 ;  /* 0x0000002a1d2c7223 */ /* 0x000fe2000000002c */
[----:B------:R-:W-:Y:S01]  /*1d80*/  FFMA R56, R40, R30, R93 ;  /* 0x0000001e28387223 */ /* 0x000fe2000000005d */
[C---:B------:R-:W-:Y:S01]  /*1d90*/  FFMA R58, R30.reuse, R41, R83 ;  /* 0x000000291e3a7223 */ /* 0x040fe20000000053 */
[----:B------:R-:W-:Y:S01]  /*1da0*/  FFMA R66, R30, R27, R66 ;  /* 0x0000001b1e427223 */ /* 0x000fe20000000042 */
[----:B------:R-:W-:Y:S01]  /*1db0*/  FFMA R59, R40, R31, R59 ;  /* 0x0000001f283b7223 */ /* 0x000fe2000000003b */
[----:B------:R-:W-:Y:S01]  /*1dc0*/  FFMA R22, R22, R27, R34 ;  /* 0x0000001b16167223 */ /* 0x000fe20000000022 */
[C---:B------:R-:W-:Y:S01]  /*1dd0*/  FFMA R81, R23.reuse, R41, R32 ;  /* 0x0000002917517223 */ /* 0x040fe20000000020 */
[----:B------:R-:W-:Y:S01]  /*1de0*/  LDS.128 R28, [R14+0xa10] ;  /* 0x000a10000e1c7984 */ /* 0x000fe20000000c00 */
[----:B------:R-:W-:Y:S01]  /*1df0*/  FFMA R79, R40, R23, R79 ;  /* 0x00000017284f7223 */ /* 0x000fe2000000004f */
[C---:B------:R-:W-:Y:S01]  /*1e00*/  FFMA R85, R23.reuse, R42, R85 ;  /* 0x0000002a17557223 */ /* 0x040fe20000000055 */
[C---:B------:R-:W-:Y:S01]  /*1e10*/  FFMA R87, R23.reuse, R43, R87 ;  /* 0x0000002b17577223 */ /* 0x040fe20000000057 */
[----:B------:R-:W0:Y:S01]  /*1e20*/  LDS.128 R36, [R9+0xa20] ;  /* 0x000a200009247984 */ /* 0x000e220000000c00 */
[----:B------:R-:W-:Y:S01]  /*1e30*/  FFMA R24, R24, R23, R91 ;  /* 0x0000001718187223 */ /* 0x000fe2000000005b */
[C---:B------:R-:W-:Y:S01]  /*1e40*/  FFMA R25, R23.reuse, R25, R89 ;  /* 0x0000001917197223 */ /* 0x040fe20000000059 */
[C---:B------:R-:W-:Y:S01]  /*1e50*/  FFMA R26, R23.reuse, R26, R5 ;  /* 0x0000001a171a7223 */ /* 0x040fe20000000005 */
[----:B------:R-:W1:Y:S01]  /*1e60*/  LDS.128 R32, [R14+0xa20] ;  /* 0x000a20000e207984 */ /* 0x000e620000000c00 */
[----:B------:R-:W-:-:S03]  /*1e70*/  FFMA R8, R23, R27, R8 ;  /* 0x0000001b17087223 */ /* 0x000fc60000000008 */
[----:B------:R-:W2:Y:S04]  /*1e80*/  LDS R83, [R14+0xa30] ;  /* 0x000a30000e537984 */ /* 0x000ea80000000800 */
[----:B------:R-:W3:Y:S01]  /*1e90*/  LDS.128 R40, [R9+0xa10] ;  /* 0x000a100009287984 */ /* 0x000ee20000000c00 */
[C---:B0-----:R-:W-:Y:S01]  /*1ea0*/  FFMA R28, R36.reuse, R30, R57 ;  /* 0x0000001e241c7223 */ /* 0x041fe20000000039 */
[-C--:B------:R-:W-:Y:S01]  /*1eb0*/  FFMA R57, R37, R31.reuse, R72 ;  /* 0x0000001f25397223 */ /* 0x080fe20000000048 */
[CC--:B------:R-:W-:Y:S01]  /*1ec0*/  FFMA R5, R36.reuse, R31.reuse, R64 ;  /* 0x0000001f24057223 */ /* 0x0c0fe20000000040 */
[----:B------:R-:W-:Y:S01]  /*1ed0*/  FFMA R89, R39, R31, R86 ;  /* 0x0000001f27597223 */ /* 0x000fe20000000056 */
[C---:B-1----:R-:W-:Y:S01]  /*1ee0*/  FFMA R23, R36.reuse, R33, R62 ;  /* 0x0000002124177223 */ /* 0x042fe2000000003e */
[C---:B------:R-:W-:Y:S01]  /*1ef0*/  FFMA R62, R36.reuse, R34, R55 ;  /* 0x00000022243e7223 */ /* 0x040fe20000000037 */
[C---:B------:R-:W-:Y:S01]  /*1f00*/  FFMA R27, R36.reuse, R35, R60 ;  /* 0x00000023241b7223 */ /* 0x040fe2000000003c */
[C---:B------:R-:W-:Y:S01]  /*1f10*/  FFMA R55, R37.reuse, R30, R76 ;  /* 0x0000001e25377223 */ /* 0x040fe2000000004c */
[----:B--2---:R-:W-:Y:S01]  /*1f20*/  FFMA R60, R36, R83, R65 ;  /* 0x00000053243c7223 */ /* 0x004fe20000000041 */
[----:B------:R-:W-:Y:S01]  /*1f30*/  FFMA R72, R32, R37, R61 ;  /* 0x0000002520487223 */ /* 0x000fe2000000003d */
[----:B------:R-:W-:Y:S01]  /*1f40*/  FFMA R64, R36, R32, R53 ;  /* 0x0000002024407223 */ /* 0x000fe20000000035 */
[----:B------:R-:W-:Y:S01]  /*1f50*/  FFMA R61, R37, R33, R70 ;  /* 0x00000021253d7223 */ /* 0x000fe20000000046 */
[----:B---3--:R-:W-:Y:S01]  /*1f60*/  FFMA R91, R41, R31, R0 ;  /* 0x0000001f295b7223 */ /* 0x008fe20000000000 */
[-C--:B------:R-:W-:Y:S01]  /*1f70*/  FFMA R65, R29, R38.reuse, R82 ;  /* 0x000000261d417223 */ /* 0x080fe20000000052 */
[----:B------:R-:W-:Y:S01]  /*1f80*/  FFMA R76, R32, R38, R67 ;  /* 0x00000026204c7223 */ /* 0x000fe20000000043 */
[----:B------:R-:W-:Y:S01]  /*1f90*/  FFMA R0, R41, R32, R15 ;  /* 0x0000002029007223 */ /* 0x000fe2000000000f */
[----:B------:R-:W-:Y:S01]  /*1fa0*/  FFMA R53, R29, R37, R74 ;  /* 0x000000251d357223 */ /* 0x000fe2000000004a */
[-C--:B------:R-:W-:Y:S01]  /*1fb0*/  FFMA R70, R37, R34.reuse, R63 ;  /* 0x0000002225467223 */ /* 0x080fe2000000003f */
[CC--:B------:R-:W-:Y:S01]  /*1fc0*/  FFMA R67, R38.reuse, R33.reuse, R78 ;  /* 0x0000002126437223 */ /* 0x0c0fe2000000004e */
[----:B------:R-:W-:Y:S01]  /*1fd0*/  FFMA R82, R39, R34, R75 ;  /* 0x0000002227527223 */ /* 0x000fe2000000004b */
[----:B------:R-:W-:Y:S01]  /*1fe0*/  FFMA R15, R41, R33, R4 ;  /* 0x00000021290f7223 */ /* 0x000fe20000000004 */
[----:B------:R-:W-:Y:S01]  /*1ff0*/  FFMA R63, R37, R35, R68 ;  /* 0x00000023253f7223 */ /* 0x000fe20000000044 */
[C---:B------:R-:W-:Y:S01]  /*2000*/  FFMA R74, R38.reuse, R30, R71 ;  /* 0x0000001e264a7223 */ /* 0x040fe20000000047 */
[C---:B------:R-:W-:Y:S01]  /*2010*/  FFMA R78, R38.reuse, R34, R69 ;  /* 0x00000022264e7223 */ /* 0x040fe20000000045 */
[C---:B------:R-:W-:Y:S01]  /*2020*/  FFMA R75, R41.reuse, R29, R6 ;  /* 0x0000001d294b7223 */ /* 0x040fe20000000006 */
[C---:B------:R-:W-:Y:S01]  /*2030*/  FFMA R40, R41.reuse, R30, R3 ;  /* 0x0000001e29287223 */ /* 0x040fe20000000003 */
[C---:B------:R-:W-:Y:S01]  /*2040*/  FFMA R4, R41.reuse, R34, R7 ;  /* 0x0000002229047223 */ /* 0x040fe20000000007 */
[C---:B------:R-:W-:Y:S01]  /*2050*/  FFMA R93, R41.reuse, R35, R2 ;  /* 0x00000023295d7223 */ /* 0x040fe20000000002 */
[----:B------:R-:W-:Y:S01]  /*2060*/  FFMA R48, R41, R83, R48 ;  /* 0x0000005329307223 */ /* 0x000fe20000000030 */
[----:B------:R-:W0:Y:S01]  /*2070*/  LDS R68, [R9+0xa30] ;  /* 0x000a300009447984 */ /* 0x000e220000000800 */
[C---:B------:R-:W-:Y:S01]  /*2080*/  FFMA R71, R38.reuse, R31, R80 ;  /* 0x0000001f26477223 */ /* 0x040fe20000000050 */
        /* <DEDUP_REMOVED lines=15> */
[C---:B------:R-:W-:Y:S01]  /*2180*/  FFMA R88, R42.reuse, R34, R17 ;  /* 0x000000222a587223 */ /* 0x040fe20000000011 */
[----:B------:R-:W-:Y:S01]  /*2190*/  FFMA R92, R42, R35, R16 ;  /* 0x000000232a5c7223 */ /* 0x000fe20000000010 */
[----:B------:R-:W-:Y:S01]  /*21a0*/  LDS.128 R36, [R14+0xc20] ;  /* 0x000c20000e247984 */ /* 0x000fe20000000c00 */
[----:B------:R-:W-:Y:S01]  /*21b0*/  FFMA R94, R43, R30, R58 ;  /* 0x0000001e2b5e7223 */ /* 0x000fe2000000003a */
[-C--:B------:R-:W-:Y:S01]  /*21c0*/  FFMA R95, R29, R43.reuse, R56 ;  /* 0x0000002b1d5f7223 */ /* 0x080fe20000000038 */
[----:B------:R-:W-:Y:S01]  /*21d0*/  FFMA R58, R32, R43, R47 ;  /* 0x0000002b203a7223 */ /* 0x000fe2000000002f */
[----:B------:R-:W1:Y:S01]  /*21e0*/  LDS.128 R16, [R9+0xc20] ;  /* 0x000c200009107984 */ /* 0x000e620000000c00 */
[----:B------:R-:W-:Y:S01]  /*21f0*/  FFMA R42, R83, R42, R51 ;  /* 0x0000002a532a7223 */ /* 0x000fe20000000033 */
[C---:B------:R-:W-:Y:S01]  /*2200*/  FFMA R47, R43.reuse, R33, R52 ;  /* 0x000000212b2f7223 */ /* 0x040fe20000000034 */
[CC--:B------:R-:W-:Y:S01]  /*2210*/  FFMA R56, R43.reuse, R34.reuse, R49 ;  /* 0x000000222b387223 */ /* 0x0c0fe20000000031 */
[----:B------:R-:W2:Y:S01]  /*2220*/  LDS.64 R2, [R14+0xc18] ;  /* 0x000c18000e027984 */ /* 0x000ea20000000a00 */
[C---:B------:R-:W-:Y:S01]  /*2230*/  FFMA R51, R43.reuse, R31, R54 ;  /* 0x0000001f2b337223 */ /* 0x040fe20000000036 */
[----:B------:R-:W-:Y:S01]  /*2240*/  FFMA R49, R43, R35, R50 ;  /* 0x000000232b317223 */ /* 0x000fe20000000032 */
[----:B------:R-:W-:Y:S01]  /*2250*/  FFMA R66, R83, R43, R66 ;  /* 0x0000002b53427223 */ /* 0x000fe20000000042 */
[----:B------:R-:W3:Y:S01]  /*2260*/  LDS.64 R6, [R14+0xc30] ;  /* 0x000c30000e067984 */ /* 0x000ee20000000a00 */
[C---:B0-----:R-:W-:Y:S01]  /*2270*/  FFMA R33, R68.reuse, R33, R24 ;  /* 0x0000002144217223 */ /* 0x041fe20000000018 */
[C---:B------:R-:W-:Y:S01]  /*2280*/  FFMA R34, R68.reuse, R34, R25 ;  /* 0x0000002244227223 */ /* 0x040fe20000000019 */
[C---:B------:R-:W-:Y:S01]  /*2290*/  FFMA R35, R68.reuse, R35, R26 ;  /* 0x0000002344237223 */ /* 0x040fe2000000001a */
[----:B------:R-:W0:Y:S01]  /*22a0*/  LDS.64 R24, [R9+0xc18] ;  /* 0x000c180009187984 */ /* 0x000e220000000a00 */
[C---:B------:R-:W-:Y:S01]  /*22b0*/  FFMA R32, R68.reuse, R32, R87 ;  /* 0x0000002044207223 */ /* 0x040fe20000000057 */
[C---:B------:R-:W-:Y:S01]  /*22c0*/  FFMA R79, R68.reuse, R29, R79 ;  /* 0x0000001d444f7223 */ /* 0x040fe2000000004f */
[C---:B------:R-:W-:Y:S01]  /*22d0*/  FFMA R30, R68.reuse, R30, R81 ;  /* 0x0000001e441e7223 */ /* 0x040fe20000000051 */
[C---:B------:R-:W-:Y:S01]  /*22e0*/  FFMA R85, R68.reuse, R31, R85 ;  /* 0x0000001f44557223 */ /* 0x040fe20000000055 */
[----:B------:R-:W-:Y:S01]  /*22f0*/  FFMA R68, R68, R83, R8 ;  /* 0x0000005344447223 */ /* 0x000fe20000000008 */
[----:B-1----:R-:W-:Y:S01]  /*2300*/  FFMA R52, R16, R36, R51 ;  /* 0x0000002410347223 */ /* 0x002fe20000000033 */
[C---:B------:R-:W-:Y:S01]  /*2310*/  FFMA R87, R17.reuse, R39, R62 ;  /* 0x0000002711577223 */ /* 0x040fe2000000003e */
[----:B------:R-:W-:Y:S01]  /*2320*/  FFMA R62, R36, R18, R57 ;  /* 0x00000012243e7223 */ /* 0x000fe20000000039 */
[C---:B------:R-:W-:Y:S01]  /*2330*/  FFMA R83, R17.reuse, R37, R64 ;  /* 0x0000002511537223 */ /* 0x040fe20000000040 */
[C---:B--2---:R-:W-:Y:S01]  /*2340*/  FFMA R51, R17.reuse, R3, R28 ;  /* 0x0000000311337223 */ /* 0x044fe2000000001c */
[----:B------:R-:W-:Y:S01]  /*2350*/  FFMA R54, R16, R2, R95 ;  /* 0x0000000210367223 */ /* 0x000fe2000000005f */
[C---:B------:R-:W-:Y:S01]  /*2360*/  FFMA R57, R18.reuse, R37, R72 ;  /* 0x0000002512397223 */ /* 0x040fe20000000048 */
[----:B------:R-:W-:Y:S01]  /*2370*/  FFMA R64, R18, R38, R61 ;  /* 0x0000002612407223 */ /* 0x000fe2000000003d */
[C---:B---3--:R-:W-:Y:S01]  /*2380*/  FFMA R28, R6.reuse, R17, R27 ;  /* 0x00000011061c7223 */ /* 0x048fe2000000001b */
[-C--:B------:R-:W-:Y:S01]  /*2390*/  FFMA R81, R17, R7.reuse, R60 ;  /* 0x0000000711517223 */ /* 0x080fe2000000003c */
[----:B------:R-:W1:Y:S01]  /*23a0*/  LDS.64 R26, [R9+0xc30] ;  /* 0x000c3000091a7984 */ /* 0x000e620000000a00 */
[----:B------:R-:W-:Y:S01]  /*23b0*/  FFMA R60, R6, R18, R63 ;  /* 0x00000012063c7223 */ /* 0x000fe2000000003f */
[C---:B------:R-:W-:Y:S01]  /*23c0*/  FFMA R72, R19.reuse, R38, R67 ;  /* 0x0000002613487223 */ /* 0x040fe20000000043 */
[C---:B------:R-:W-:Y:S01]  /*23d0*/  FFMA R8, R16.reuse, R6, R49 ;  /* 0x0000000610087223 */ /* 0x040fe20000000031 */
[C---:B------:R-:W-:Y:S01]  /*23e0*/  FFMA R29, R16.reuse, R7, R66 ;  /* 0x00000007101d7223 */ /* 0x040fe20000000042 */
[----:B------:R-:W-:Y:S01]  /*23f0*/  FFMA R31, R16, R37, R58 ;  /* 0x00000025101f7223 */ /* 0x000fe2000000003a */
[----:B------:R-:W-:Y:S01]  /*2400*/  FFMA R61, R18, R39, R70 ;  /* 0x00000027123d7223 */ /* 0x000fe20000000046 */
[C---:B------:R-:W-:Y:S01]  /*2410*/  FFMA R63, R19.reuse, R3, R74 ;  /* 0x00000003133f7223 */ /* 0x040fe2000000004a */
[-C--:B------:R-:W-:Y:S01]  /*2420*/  FFMA R67, R19, R39.reuse, R78 ;  /* 0x0000002713437223 */ /* 0x080fe2000000004e */
[----:B------:R-:W-:Y:S01]  /*2430*/  FFMA R49, R16, R39, R56 ;  /* 0x0000002710317223 */ /* 0x000fe20000000038 */
[C---:B0-----:R-:W-:Y:S01]  /*2440*/  FFMA R95, R24.reuse, R3, R40 ;  /* 0x00000003185f7223 */ /* 0x041fe20000000028 */
[C---:B------:R-:W-:Y:S01]  /*2450*/  FFMA R40, R24.reuse, R36, R91 ;  /* 0x0000002418287223 */ /* 0x040fe2000000005b */
[C---:B------:R-:W-:Y:S01]  /*2460*/  FFMA R91, R24.reuse, R37, R0 ;  /* 0x00000025185b7223 */ /* 0x040fe20000000000 */
[C---:B------:R-:W-:Y:S01]  /*2470*/  FFMA R0, R24.reuse, R38, R15 ;  /* 0x0000002618007223 */ /* 0x040fe2000000000f */
[C---:B------:R-:W-:Y:S01]  /*2480*/  FFMA R15, R24.reuse, R39, R4 ;  /* 0x00000027180f7223 */ /* 0x040fe20000000004 */
[----:B------:R-:W-:Y:S01]  /*2490*/  FFMA R4, R24, R6, R93 ;  /* 0x0000000618047223 */ /* 0x000fe2000000005d */
[----:B------:R-:W-:Y:S01]  /*24a0*/  FFMA R58, R2, R18, R53 ;  /* 0x00000012023a7223 */ /* 0x000fe20000000035 */
[-C--:B------:R-:W-:Y:S01]  /*24b0*/  FFMA R66, R6, R19.reuse, R69 ;  /* 0x0000001306427223 */ /* 0x080fe20000000045 */
[----:B------:R-:W-:Y:S01]  /*24c0*/  FFMA R70, R36, R19, R71 ;  /* 0x0000001324467223 */ /* 0x000fe20000000047 */
[-C--:B------:R-:W-:Y:S01]  /*24d0*/  FFMA R93, R24, R7.reuse, R48 ;  /* 0x00000007185d7223 */ /* 0x080fe20000000030 */
[----:B------:R-:W-:Y:S01]  /*24e0*/  FFMA R103, R25, R7, R42 ;  /* 0x0000000719677223 */ /* 0x000fe2000000002a */
[C---:B------:R-:W-:Y:S01]  /*24f0*/  FFMA R43, R16.reuse, R3, R94 ;  /* 0x00000003102b7223 */ /* 0x040fe2000000005e */
[-C--:B------:R-:W-:Y:S01]  /*2500*/  FFMA R50, R16, R38.reuse, R47 ;  /* 0x0000002610327223 */ /* 0x080fe2000000002f */
[-C--:B------:R-:W-:Y:S01]  /*2510*/  FFMA R59, R2, R17.reuse, R59 ;  /* 0x00000011023b7223 */ /* 0x080fe2000000003b */
[----:B------:R-:W-:Y:S01]  /*2520*/  FFMA R5, R36, R17, R5 ;  /* 0x0000001124057223 */ /* 0x000fe20000000005 */
[----:B------:R-:W-:Y:S01]  /*2530*/  FFMA R56, R17, R38, R23 ;  /* 0x0000002611387223 */ /* 0x000fe20000000017 */
[C---:B------:R-:W-:Y:S01]  /*2540*/  FFMA R55, R18.reuse, R3, R55 ;  /* 0x0000000312377223 */ /* 0x040fe20000000037 */
[----:B------:R-:W-:Y:S01]  /*2550*/  FFMA R53, R18, R7, R84 ;  /* 0x0000000712357223 */ /* 0x000fe20000000054 */
[----:B------:R-:W-:Y:S01]  /*2560*/  FFMA R65, R2, R19, R65 ;  /* 0x0000001302417223 */ /* 0x000fe20000000041 */
[C---:B------:R-:W-:Y:S01]  /*2570*/  FFMA R69, R19.reuse, R7, R20 ;  /* 0x0000000713457223 */ /* 0x040fe20000000014 */
[----:B------:R-:W-:Y:S01]  /*2580*/  FFMA R71, R19, R37, R76 ;  /* 0x0000002513477223 */ /* 0x000fe2000000004c */
[C---:B------:R-:W-:Y:S01]  /*2590*/  FFMA R97, R25.reuse, R3, R46 ;  /* 0x0000000319617223 */ /* 0x040fe2000000002e */
[----:B------:R-:W-:Y:S01]  /*25a0*/  FFMA R48, R36, R25, R45 ;  /* 0x0000001924307223 */ /* 0x000fe2000000002d */
[C---:B------:R-:W-:Y:S01]  /*25b0*/  FFMA R99, R25.reuse, R37, R44 ;  /* 0x0000002519637223 */ /* 0x040fe2000000002c */
[----:B------:R-:W-:Y:S01]  /*25c0*/  LDS.128 R16, [R14+0xe30] ;  /* 0x000e30000e107984 */ /* 0x000fe20000000c00 */
[----:B------:R-:W-:Y:S01]  /*25d0*/  FFMA R75, R24, R2, R75 ;  /* 0x00000002184b7223 */ /* 0x000fe2000000004b */
[----:B------:R-:W-:Y:S01]  /*25e0*/  FFMA R41, R2, R25, R41 ;  /* 0x0000001902297223 */ /* 0x000fe20000000029 */
[C---:B------:R-:W-:Y:S01]  /*25f0*/  FFMA R86, R25.reuse, R38, R86 ;  /* 0x0000002619567223 */ /* 0x040fe20000000056 */
[----:B------:R-:W0:Y:S01]  /*2600*/  LDS.128 R44, [R9+0xe20] ;  /* 0x000e2000092c7984 */ /* 0x000e220000000c00 */
[----:B------:R-:W-:Y:S01]  /*2610*/  FFMA R101, R25, R39, R88 ;  /* 0x0000002719657223 */ /* 0x000fe20000000058 */
[C---:B-1----:R-:W-:Y:S01]  /*2620*/  FFMA R74, R26.reuse, R36, R89 ;  /* 0x000000241a4a7223 */ /* 0x042fe20000000059 */
[C---:B------:R-:W-:Y:S01]  /*2630*/  FFMA R78, R26.reuse, R6, R77 ;  /* 0x000000061a4e7223 */ /* 0x040fe2000000004d */
[C---:B------:R-:W-:Y:S01]  /*2640*/  FFMA R42, R26.reuse, R2, R21 ;  /* 0x000000021a2a7223 */ /* 0x040fe20000000015 */
[C---:B------:R-:W-:Y:S01]  /*2650*/  FFMA R89, R26.reuse, R37, R80 ;  /* 0x000000251a597223 */ /* 0x040fe20000000050 */
[C---:B------:R-:W-:Y:S01]  /*2660*/  FFMA R77, R26.reuse, R7, R22 ;  /* 0x000000071a4d7223 */ /* 0x040fe20000000016 */
[----:B------:R-:W-:Y:S01]  /*2670*/  LDS R80, [R9+0xe1c] ;  /* 0x000e1c0009507984 */ /* 0x000fe20000000800 */
[C---:B------:R-:W-:Y:S01]  /*2680*/  FFMA R105, R26.reuse, R3, R90 ;  /* 0x000000031a697223 */ /* 0x040fe2000000005a */
[-C--:B------:R-:W-:Y:S01]  /*2690*/  FFMA R76, R26, R38.reuse, R73 ;  /* 0x000000261a4c7223 */ /* 0x080fe20000000049 */
[----:B------:R-:W-:Y:S01]  /*26a0*/  FFMA R79, R2, R27, R79 ;  /* 0x0000001b024f7223 */ /* 0x000fe2000000004f */
[----:B------:R-:W1:Y:S01]  /*26b0*/  LDS.128 R20, [R14+0xe20] ;  /* 0x000e20000e147984 */ /* 0x000e620000000c00 */
[----:B------:R-:W-:Y:S01]  /*26c0*/  FFMA R73, R26, R39, R82 ;  /* 0x000000271a497223 */ /* 0x000fe20000000052 */
[C---:B------:R-:W-:Y:S01]  /*26d0*/  FFMA R3, R27.reuse, R3, R30 ;  /* 0x000000031b037223 */ /* 0x040fe2000000001e */
[C---:B------:R-:W-:Y:S01]  /*26e0*/  FFMA R38, R27.reuse, R38, R33 ;  /* 0x000000261b267223 */ /* 0x040fe20000000021 */
[----:B------:R-:W2:Y:S01]  /*26f0*/  LDS R2, [R14+0xe1c] ;  /* 0x000e1c000e027984 */ /* 0x000ea20000000800 */
[----:B------:R-:W-:Y:S01]  /*2700*/  FFMA R92, R6, R25, R92 ;  /* 0x00000019065c7223 */ /* 0x000fe2000000005c */
[----:B------:R-:W-:Y:S01]  /*2710*/  FFMA R85, R36, R27, R85 ;  /* 0x0000001b24557223 */ /* 0x000fe20000000055 */
[C---:B------:R-:W-:Y:S01]  /*2720*/  FFMA R37, R27.reuse, R37, R32 ;  /* 0x000000251b257223 */ /* 0x040fe20000000020 */
[C---:B------:R-:W-:Y:S01]  /*2730*/  FFMA R39, R27.reuse, R39, R34 ;  /* 0x000000271b277223 */ /* 0x040fe20000000022 */
[----:B------:R-:W-:Y:S01]  /*2740*/  FFMA R30, R6, R27, R35 ;  /* 0x0000001b061e7223 */ /* 0x000fe20000000023 */
[----:B------:R-:W-:-:S02]  /*2750*/  FFMA R33, R27, R7, R68 ;  /* 0x000000071b217223 */ /* 0x000fc40000000044 */
[----:B------:R-:W3:Y:S01]  /*2760*/  LDS.128 R24, [R9+0xe30] ;  /* 0x000e300009187984 */ /* 0x000ee20000000c00 */
[----:B0-----:R-:W-:Y:S01]  /*2770*/  FFMA R84, R46, R18, R81 ;  /* 0x000000122e547223 */ /* 0x001fe20000000051 */
[----:B------:R-:W-:Y:S01]  /*2780*/  FFMA R49, R16, R45, R49 ;  /* 0x0000002d10317223 */ /* 0x000fe20000000031 */
[C---:B------:R-:W-:Y:S01]  /*2790*/  FFMA R109, R45.reuse, R17, R8 ;  /* 0x000000112d6d7223 */ /* 0x040fe20000000008 */
[----:B-1----:R-:W-:Y:S01]  /*27a0*/  FFMA R19, R80, R23, R0 ;  /* 0x0000001750137223 */ /* 0x002fe20000000000 */
[----:B------:R-:W-:Y:S01]  /*27b0*/  FFMA R82, R46, R21, R5 ;  /* 0x000000152e527223 */ /* 0x000fe20000000005 */
[----:B------:R-:W-:Y:S01]  /*27c0*/  FFMA R0, R80, R16, R15 ;  /* 0x0000001050007223 */ /* 0x000fe2000000000f */
[-C--:B------:R-:W-:Y:S01]  /*27d0*/  FFMA R107, R45, R23.reuse, R50 ;  /* 0x000000172d6b7223 */ /* 0x080fe20000000032 */
[----:B------:R-:W-:Y:S01]  /*27e0*/  FFMA R5, R46, R23, R56 ;  /* 0x000000172e057223 */ /* 0x000fe20000000038 */
[C---:B------:R-:W-:Y:S01]  /*27f0*/  FFMA R7, R80.reuse, R21, R40 ;  /* 0x0000001550077223 */ /* 0x040fe20000000028 */
[----:B------:R-:W-:Y:S01]  /*2800*/  FFMA R15, R80, R17, R4 ;  /* 0x00000011500f7223 */ /* 0x000fe20000000004 */
[-C--:B--2---:R-:W-:Y:S01]  /*2810*/  FFMA R50, R2, R46.reuse, R59 ;  /* 0x0000002e02327223 */ /* 0x084fe2000000003b */
[----:B------:R-:W-:Y:S01]  /*2820*/  FFMA R56, R16, R46, R87 ;  /* 0x0000002e10387223 */ /* 0x000fe20000000057 */
[----:B------:R-:W-:Y:S01]  /*2830*/  FFMA R4, R80, R18, R93 ;  /* 0x0000001250047223 */ /* 0x000fe2000000005d */
[C---:B------:R-:W-:Y:S01]  /*2840*/  FFMA R6, R44.reuse, R20, R97 ;  /* 0x000000142c067223 */ /* 0x040fe20000000061 */
[----:B------:R-:W-:Y:S01]  /*2850*/  FFMA R40, R44, R16, R101 ;  /* 0x000000102c287223 */ /* 0x000fe20000000065 */
[-C--:B------:R-:W-:Y:S01]  /*2860*/  FFMA R68, R46, R22.reuse, R83 ;  /* 0x000000162e447223 */ /* 0x080fe20000000053 */
[----:B------:R-:W-:Y:S01]  /*2870*/  FFMA R87, R2, R47, R58 ;  /* 0x0000002f02577223 */ /* 0x000fe2000000003a */
[----:B------:R-:W-:Y:S01]  /*2880*/  FFMA R59, R47, R22, R57 ;  /* 0x000000162f3b7223 */ /* 0x000fe20000000039 */
[C---:B------:R-:W-:Y:S01]  /*2890*/  FFMA R41, R44.reuse, R2, R41 ;  /* 0x000000022c297223 */ /* 0x040fe20000000029 */
[C---:B------:R-:W-:Y:S01]  /*28a0*/  FFMA R48, R44.reuse, R21, R48 ;  /* 0x000000152c307223 */ /* 0x040fe20000000030 */
[CC--:B------:R-:W-:Y:S01]  /*28b0*/  FFMA R36, R44.reuse, R22.reuse, R99 ;  /* 0x000000162c247223 */ /* 0x0c0fe20000000063 */
[C---:B------:R-:W-:Y:S01]  /*28c0*/  FFMA R93, R44.reuse, R23, R86 ;  /* 0x000000172c5d7223 */ /* 0x040fe20000000056 */
[----:B------:R-:W-:Y:S01]  /*28d0*/  FFMA R97, R44, R17, R92 ;  /* 0x000000112c617223 */ /* 0x000fe2000000005c */
[----:B------:R-:W-:Y:S01]  /*28e0*/  FFMA R101, R45, R21, R52 ;  /* 0x000000152d657223 */ /* 0x000fe20000000034 */
[-C--:B------:R-:W-:Y:S01]  /*28f0*/  FFMA R83, R20, R47.reuse, R55 ;  /* 0x0000002f14537223 */ /* 0x080fe20000000037 */
[----:B------:R-:W-:Y:S01]  /*2900*/  FFMA R58, R16, R47, R61 ;  /* 0x0000002f103a7223 */ /* 0x000fe2000000003d */
[C---:B------:R-:W-:Y:S01]  /*2910*/  FFMA R57, R47.reuse, R17, R60 ;  /* 0x000000112f397223 */ /* 0x040fe2000000003c */
[----:B---3--:R-:W-:Y:S01]  /*2920*/  FFMA R88, R24, R22, R71 ;  /* 0x0000001618587223 */ /* 0x008fe20000000047 */
[C---:B------:R-:W-:Y:S01]  /*2930*/  FFMA R95, R80.reuse, R20, R95 ;  /* 0x00000014505f7223 */ /* 0x040fe2000000005f */
[C---:B------:R-:W-:Y:S01]  /*2940*/  FFMA R91, R80.reuse, R22, R91 ;  /* 0x00000016505b7223 */ /* 0x040fe2000000005b */
[----:B------:R-:W-:Y:S01]  /*2950*/  FFMA R75, R80, R2, R75 ;  /* 0x00000002504b7223 */ /* 0x000fe2000000004b */
[-C--:B------:R-:W-:Y:S01]  /*2960*/  FFMA R44, R44, R18.reuse, R103 ;  /* 0x000000122c2c7223 */ /* 0x080fe20000000067 */
        /* <DEDUP_REMOVED lines=16> */
[-C--:B------:R-:W-:Y:S01]  /*2a70*/  FFMA R74, R2, R26.reuse, R79 ;  /* 0x0000001a024a7223 */ /* 0x080fe2000000004f */
[----:B------:R-:W-:Y:S01]  /*2a80*/  FFMA R67, R26, R23, R38 ;  /* 0x000000171a437223 */ /* 0x000fe20000000026 */
[----:B------:R-:W-:Y:S01]  /*2a90*/  FFMA R76, R16, R26, R39 ;  /* 0x0000001a104c7223 */ /* 0x000fe20000000027 */
[----:B------:R-:W-:Y:S01]  /*2aa0*/  FFMA R45, R46, R17, R28 ;  /* 0x000000112e2d7223 */ /* 0x000fe2000000001c */
[C---:B------:R-:W-:Y:S01]  /*2ab0*/  FFMA R102, R24.reuse, R21, R70 ;  /* 0x0000001518667223 */ /* 0x040fe20000000046 */
[C---:B------:R-:W-:Y:S01]  /*2ac0*/  FFMA R51, R24.reuse, R23, R72 ;  /* 0x0000001718337223 */ /* 0x040fe20000000048 */
[----:B------:R-:W-:Y:S01]  /*2ad0*/  FFMA R66, R24, R18, R69 ;  /* 0x0000001218427223 */ /* 0x000fe20000000045 */
[-C--:B------:R-:W-:Y:S01]  /*2ae0*/  FFMA R105, R20, R25.reuse, R105 ;  /* 0x0000001914697223 */ /* 0x080fe20000000069 */
        /* <DEDUP_REMOVED lines=8> */
[----:B------:R-:W-:Y:S06]  /*2b70*/  BAR.SYNC.DEFER_BLOCKING 0x0 ;  /* 0x0000000000007b1d */ /* 0x000fec0000010000 */
[----:B------:R-:W-:Y:S05]  /*2b80*/  BRA.U !UP0, `(.L_x_6) ;  /* 0xffffffd9081c7547 */ /* 0x000fea000b83ffff */
.L_x_0:
[----:B------:R-:W1:Y:S01]  /*2b90*/  S2R R14, SR_CTAID.X ;  /* 0x00000000000e7919 */ /* 0x000e620000002500 */
[----:B------:R-:W2:Y:S01]  /*2ba0*/  LDCU.64 UR6, c[0x0][0x398] ;  /* 0x00007300ff0677ac */ /* 0x000ea20008000a00 */
[----:B------:R-:W3:Y:S01]  /*2bb0*/  LDC.64 R8, c[0x0][0x390] ;  /* 0x0000e400ff087b82 */ /* 0x000ee20000000a00 */
[----:B------:R-:W1:Y:S01]  /*2bc0*/  S2R R11, SR_TID.X ;  /* 0x00000000000b7919 */ /* 0x000e620000002100 */
[----:B------:R-:W4:Y:S01]  /*2bd0*/  S2R R3, SR_CTAID.Y ;  /* 0x0000000000037919 */ /* 0x000f220000002600 */
[----:B------:R-:W4:Y:S01]  /*2be0*/  S2R R10, SR_TID.Y ;  /* 0x00000000000a7919 */ /* 0x000f220000002200 */
[----:B-1----:R-:W-:-:S04]  /*2bf0*/  LEA R14, R14, R11, 0x4 ;  /* 0x0000000b0e0e7211 */ /* 0x002fc800078e20ff */
[----:B------:R-:W-:Y:S02]  /*2c00*/  SHF.L.U32 R14, R14, 0x3, RZ ;  /* 0x000000030e0e7819 */ /* 0x000fe400000006ff */
[----:B----4-:R-:W-:Y:S02]  /*2c10*/  LEA R3, R3, R10, 0x4 ;  /* 0x0000000a03037211 */ /* 0x010fe400078e20ff */
[C---:B------:R-:W-:Y:S02]  /*2c20*/  IADD3 R18, PT, PT, R14.reuse, 0x1, RZ ;  /* 0x000000010e127810 */ /* 0x040fe40007ffe0ff */
[----:B------:R-:W-:Y:S02]  /*2c30*/  SHF.L.U32 R3, R3, 0x3, RZ ;  /* 0x0000000303037819 */ /* 0x000fe400000006ff */
[C---:B--2---:R-:W-:Y:S02]  /*2c40*/  ISETP.GE.AND P0, PT, R14.reuse, UR7, PT ;  /* 0x000000070e007c0c */ /* 0x044fe4000bf06270 */
[----:B------:R-:W-:Y:S01]  /*2c50*/  IADD3 R10, PT, PT, R14, 0x2, RZ ;  /* 0x000000020e0a7810 */ /* 0x000fe20007ffe0ff */
[----:B------:R-:W-:Y:S01]  /*2c60*/  IMAD R13, R3, UR7, R14 ;  /* 0x00000007030d7c24 */ /* 0x000fe2000f8e020e */
[----:B------:R-:W-:-:S02]  /*2c70*/  ISETP.GE.AND P1, PT, R18, UR7, PT ;  /* 0x0000000712007c0c */ /* 0x000fc4000bf26270 */
[----:B------:R-:W-:Y:S02]  /*2c80*/  ISETP.GE.OR P3, PT, R3, UR6, P0 ;  /* 0x0000000603007c0c */ /* 0x000fe40008766670 */
[----:B------:R-:W-:Y:S01]  /*2c90*/  ISETP.GE.AND P0, PT, R10, UR7, PT ;  /* 0x000000070a007c0c */ /* 0x000fe2000bf06270 */
[----:B---3--:R-:W-:Y:S01]  /*2ca0*/  IMAD.WIDE R10, R13, 0x4, R8 ;  /* 0x000000040d0a7825 */ /* 0x008fe200078e0208 */
[----:B------:R-:W-:Y:S02]  /*2cb0*/  P2R R16, PR, RZ, 0x2 ;  /* 0x00000002ff107803 */ /* 0x000fe40000000000 */
[C---:B------:R-:W-:Y:S02]  /*2cc0*/  ISETP.GE.OR P2, PT, R3.reuse, UR6, P1 ;  /* 0x0000000603007c0c */ /* 0x040fe40008f46670 */
[----:B------:R-:W-:Y:S02]  /*2cd0*/  ISETP.GE.OR P1, PT, R3, UR6, P0 ;  /* 0x0000000603007c0c */ /* 0x000fe40008726670 */
[----:B------:R-:W-:-:S02]  /*2ce0*/  IADD3 R17, PT, PT, R14, 0x4, RZ ;  /* 0x000000040e117810 */ /* 0x000fc40007ffe0ff */
[----:B------:R-:W-:Y:S01]  /*2cf0*/  IADD3 R12, PT, PT, R14, 0x3, RZ ;  /* 0x000000030e0c7810 */ /* 0x000fe20007ffe0ff */
[----:B0-----:R-:W-:Y:S01]  /*2d00*/  @!P3 STG.E desc[UR8][R10.64], R75 ;  /* 0x0000004b0a00b986 */ /* 0x001fe2000c101908 */
[----:B------:R-:W-:Y:S02]  /*2d10*/  ISETP.GE.AND P4, PT, R17, UR7, PT ;  /* 0x0000000711007c0c */ /* 0x000fe4000bf86270 */
[----:B------:R-:W-:Y:S02]  /*2d20*/  ISETP.GE.AND P5, PT, R12, UR7, PT ;  /* 0x000000070c007c0c */ /* 0x000fe4000bfa6270 */
[----:B------:R-:W-:Y:S01]  /*2d30*/  IADD3 R12, PT, PT, R14, 0x5, RZ ;  /* 0x000000050e0c7810 */ /* 0x000fe20007ffe0ff */
[----:B------:R-:W-:Y:S01]  /*2d40*/  @!P2 STG.E desc[UR8][R10.64+0x4], R95 ;  /* 0x0000045f0a00a986 */ /* 0x000fe2000c101908 */
[C---:B------:R-:W-:Y:S02]  /*2d50*/  ISETP.GE.OR P2, PT, R3.reuse, UR6, P5 ;  /* 0x0000000603007c0c */ /* 0x040fe4000af46670 */
[----:B------:R-:W-:Y:S01]  /*2d60*/  ISETP.GE.AND P3, PT, R12, UR7, PT ;  /* 0x000000070c007c0c */ /* 0x000fe2000bf66270 */
[----:B------:R0:W-:Y:S01]  /*2d70*/  @!P1 STG.E desc[UR8][R10.64+0x8], R7 ;  /* 0x000008070a009986 */ /* 0x0001e2000c101908 */
[----:B------:R-:W-:-:S02]  /*2d80*/  ISETP.GE.OR P1, PT, R3, UR6, P4 ;  /* 0x0000000603007c0c */ /* 0x000fc4000a726670 */
[----:B------:R-:W-:Y:S02]  /*2d90*/  IADD3 R12, PT, PT, R14, 0x6, RZ ;  /* 0x000000060e0c7810 */ /* 0x000fe40007ffe0ff */
[----:B------:R-:W-:-:S05]  /*2da0*/  IADD3 R17, PT, PT, R13, UR7, RZ ;  /* 0x000000070d117c10 */ /* 0x000fca000fffe0ff */
[----:B------:R-:W-:Y:S01]  /*2db0*/  @!P2 STG.E desc[UR8][R10.64+0xc], R91 ;  /* 0x00000c5b0a00a986 */ /* 0x000fe2000c101908 */
[----:B------:R-:W-:Y:S01]  /*2dc0*/  ISETP.GE.AND P2, PT, R12, UR7, PT ;  /* 0x000000070c007c0c */ /* 0x000fe2000bf46270 */
[----:B------:R-:W-:Y:S01]  /*2dd0*/  IMAD.WIDE R12, R17, 0x4, R8 ;  /* 0x00000004110c7825 */ /* 0x000fe200078e0208 */
[----:B0-----:R-:W-:Y:S01]  /*2de0*/  IADD3 R7, PT, PT, R14, 0x7, RZ ;  /* 0x000000070e077810 */ /* 0x001fe20007ffe0ff */
[----:B------:R-:W-:Y:S01]  /*2df0*/  @!P1 STG.E desc[UR8][R10.64+0x10], R19 ;  /* 0x000010130a009986 */ /* 0x000fe2000c101908 */
[----:B------:R-:W-:Y:S02]  /*2e00*/  ISETP.GE.OR P1, PT, R3, UR6, P3 ;  /* 0x0000000603007c0c */ /* 0x000fe40009f26670 */
[----:B------:R-:W-:-:S11]  /*2e10*/  IADD3 R17, PT, PT, R17, UR7, RZ ;  /* 0x0000000711117c10 */ /* 0x000fd6000fffe0ff */
[----:B------:R0:W-:Y:S01]  /*2e20*/  @!P1 STG.E desc[UR8][R10.64+0x14], R0 ;  /* 0x000014000a009986 */ /* 0x0001e2000c101908 */
[C---:B------:R-:W-:Y:S02]  /*2e30*/  ISETP.GE.OR P1, PT, R3.reuse, UR6, P2 ;  /* 0x0000000603007c0c */ /* 0x040fe40009726670 */
[----:B0-----:R-:W-:-:S11]  /*2e40*/  IADD3 R0, PT, PT, R3, 0x2, RZ ;  /* 0x0000000203007810 */ /* 0x001fd60007ffe0ff */
[----:B------:R-:W-:Y:S01]  /*2e50*/  @!P1 STG.E desc[UR8][R10.64+0x18], R15 ;  /* 0x0000180f0a009986 */ /* 0x000fe2000c101908 */
[----:B------:R-:W-:Y:S02]  /*2e60*/  ISETP.GE.AND P1, PT, R7, UR7, PT ;  /* 0x0000000707007c0c */ /* 0x000fe4000bf26270 */
[C---:B------:R-:W-:Y:S02]  /*2e70*/  IADD3 R7, PT, PT, R3.reuse, 0x1, RZ ;  /* 0x0000000103077810 */ /* 0x040fe40007ffe0ff */
[----:B------:R-:W-:-:S13]  /*2e80*/  ISETP.GE.OR P6, PT, R3, UR6, P1 ;  /* 0x0000000603007c0c */ /* 0x000fda0008fc6670 */
[----:B------:R-:W-:Y:S01]  /*2e90*/  @!P6 STG.E desc[UR8][R10.64+0x1c], R4 ;  /* 0x00001c040a00e986 */ /* 0x000fe2000c101908 */
[----:B------:R-:W-:-:S04]  /*2ea0*/  ISETP.GE.AND P6, PT, R14, UR7, PT ;  /* 0x000000070e007c0c */ /* 0x000fc8000bfc6270 */
[----:B------:R-:W-:-:S13]  /*2eb0*/  ISETP.GE.OR P6, PT, R7, UR6, P6 ;  /* 0x0000000607007c0c */ /* 0x000fda000b7c6670 */
[----:B------:R-:W-:Y:S01]  /*2ec0*/  @!P6 STG.E desc[UR8][R12.64], R41 ;  /* 0x000000290c00e986 */ /* 0x000fe2000c101908 */
[----:B------:R-:W-:-:S04]  /*2ed0*/  ISETP.GE.AND P6, PT, R18, UR7, PT ;  /* 0x0000000712007c0c */ /* 0x000fc8000bfc6270 */
[----:B------:R-:W-:-:S13]  /*2ee0*/  ISETP.GE.OR P6, PT, R7, UR6, P6 ;  /* 0x0000000607007c0c */ /* 0x000fda000b7c6670 */
[----:B------:R0:W-:Y:S01]  /*2ef0*/  @!P6 STG.E desc[UR8][R12.64+0x4], R6 ;  /* 0x000004060c00e986 */ /* 0x0001e2000c101908 */
[----:B------:R-:W-:-:S13]  /*2f00*/  ISETP.GE.OR P6, PT, R7, UR6, P0 ;  /* 0x0000000607007c0c */ /* 0x000fda00087c6670 */
[----:B------:R-:W-:Y:S01]  /*2f10*/  @!P6 STG.E desc[UR8][R12.64+0x8], R48 ;  /* 0x000008300c00e986 */ /* 0x000fe2000c101908 */
        /* <DEDUP_REMOVED lines=8> */
[----:B------:R-:W-:Y:S01]  /*2fa0*/  ISETP.GE.OR P6, PT, R7, UR6, P1 ;  /* 0x0000000607007c0c */ /* 0x000fe20008fc6670 */
[C---:B0-----:R-:W-:Y:S01]  /*2fb0*/  IMAD.WIDE R6, R17.reuse, 0x4, R8 ;  /* 0x0000000411067825 */ /* 0x041fe200078e0208 */
[----:B------:R-:W-:-:S05]  /*2fc0*/  IADD3 R17, PT, PT, R17, UR7, RZ ;  /* 0x0000000711117c10 */ /* 0x000fca000fffe0ff */
[C---:B------:R-:W-:Y:S01]  /*2fd0*/  IMAD.WIDE R10, R17.reuse, 0x4, R8 ;  /* 0x00000004110a7825 */ /* 0x040fe200078e0208 */
[----:B------:R-:W-:-:S05]  /*2fe0*/  IADD3 R17, PT, PT, R17, UR7, RZ ;  /* 0x0000000711117c10 */ /* 0x000fca000fffe0ff */
[----:B------:R-:W-:Y:S01]  /*2ff0*/  @!P6 STG.E desc[UR8][R12.64+0x1c], R44 ;  /* 0x00001c2c0c00e986 */ /* 0x000fe2000c101908 */
[----:B------:R-:W-:-:S04]  /*3000*/  ISETP.GE.AND P6, PT, R14, UR7, PT ;  /* 0x000000070e007c0c */ /* 0x000fc8000bfc6270 */
[----:B------:R-:W-:-:S13]  /*3010*/  ISETP.GE.OR P6, PT, R0, UR6, P6 ;  /* 0x0000000600007c0c */ /* 0x000fda000b7c6670 */
[----:B------:R-:W-:Y:S01]  /*3020*/  @!P6 STG.E desc[UR8][R6.64], R99 ;  /* 0x000000630600e986 */ /* 0x000fe2000c101908 */
[----:B------:R-:W-:-:S04]  /*3030*/  ISETP.GE.AND P6, PT, R18, UR7, PT ;  /* 0x0000000712007c0c */ /* 0x000fc8000bfc6270 */
        /* <DEDUP_REMOVED lines=12> */
[----:B------:R-:W-:Y:S02]  /*3100*/  ISETP.GE.OR P6, PT, R0, UR6, P1 ;  /* 0x0000000600007c0c */ /* 0x000fe40008fc6670 */
[----:B------:R-:W-:-:S11]  /*3110*/  IADD3 R0, PT, PT, R3, 0x3, RZ ;  /* 0x0000000303007810 */ /* 0x000fd60007ffe0ff */
[----:B------:R0:W-:Y:S01]  /*3120*/  @!P6 STG.E desc[UR8][R6.64+0x1c], R54 ;  /* 0x00001c360600e986 */ /* 0x0001e2000c101908 */
[----:B------:R-:W-:-:S04]  /*3130*/  ISETP.GE.AND P6, PT, R14, UR7, PT ;  /* 0x000000070e007c0c */ /* 0x000fc8000bfc6270 */
[----:B------:R-:W-:Y:S01]  /*3140*/  ISETP.GE.OR P6, PT, R0, UR6, P6 ;  /* 0x0000000600007c0c */ /* 0x000fe2000b7c6670 */
[C---:B0-----:R-:W-:Y:S01]  /*3150*/  IMAD.WIDE R6, R17.reuse, 0x4, R8 ;  /* 0x0000000411067825 */ /* 0x041fe200078e0208 */
[----:B------:R-:W-:-:S11]  /*3160*/  IADD3 R17, PT, PT, R17, UR7, RZ ;  /* 0x0000000711117c10 */ /* 0x000fd6000fffe0ff */
        /* <DEDUP_REMOVED lines=9> */
[----:B------:R0:W-:Y:S01]  /*3200*/  @!P6 STG.E desc[UR8][R10.64+0x10], R5 ;  /* 0x000010050a00e986 */ /* 0x0001e2000c101908 */
[----:B------:R-:W-:Y:S01]  /*3210*/  ISETP.GE.OR P6, PT, R0, UR6, P3 ;  /* 0x0000000600007c0c */ /* 0x000fe20009fc6670 */
[C---:B0-----:R-:W-:Y:S01]  /*3220*/  IMAD.WIDE R4, R17.reuse, 0x4, R8 ;  /* 0x0000000411047825 */ /* 0x041fe200078e0208 */
[----:B------:R-:W-:-:S11]  /*3230*/  IADD3 R17, PT, PT, R17, UR7, RZ ;  /* 0x0000000711117c10 */ /* 0x000fd6000fffe0ff */
[----:B------:R-:W-:Y:S01]  /*3240*/  @!P6 STG.E desc[UR8][R10.64+0x14], R56 ;  /* 0x000014380a00e986 */ /* 0x000fe2000c101908 */
[----:B------:R-:W-:-:S13]  /*3250*/  ISETP.GE.OR P6, PT, R0, UR6, P2 ;  /* 0x0000000600007c0c */ /* 0x000fda00097c6670 */
[----:B------:R-:W-:Y:S01]  /*3260*/  @!P6 STG.E desc[UR8][R10.64+0x18], R45 ;  /* 0x0000182d0a00e986 */ /* 0x000fe2000c101908 */
[----:B------:R-:W-:Y:S02]  /*3270*/  ISETP.GE.OR P6, PT, R0, UR6, P1 ;  /* 0x0000000600007c0c */ /* 0x000fe40008fc6670 */
[----:B------:R-:W-:-:S11]  /*3280*/  IADD3 R0, PT, PT, R3, 0x4, RZ ;  /* 0x0000000403007810 */ /* 0x000fd60007ffe0ff */
        /* <DEDUP_REMOVED lines=24> */
[----:B------:R0:W-:Y:S01]  /*3410*/  @!P6 STG.E desc[UR8][R4.64], R52 ;  /* 0x000000340400e986 */ /* 0x0001e2000c101908 */
[----:B------:R-:W-:Y:S01]  /*3420*/  ISETP.GE.AND P6, PT, R18, UR7, PT ;  /* 0x0000000712007c0c */ /* 0x000fe2000bfc6270 */
[----:B------:R-:W-:-:S03]  /*3430*/  IMAD.WIDE R8, R17, 0x4, R8 ;  /* 0x0000000411087825 */ /* 0x000fc600078e0208 */
[----:B------:R-:W-:-:S13]  /*3440*/  ISETP.GE.OR P6, PT, R0, UR6, P6 ;  /* 0x0000000600007c0c */ /* 0x000fda000b7c6670 */
[----:B------:R0:W-:Y:S01]  /*3450*/  @!P6 STG.E desc[UR8][R4.64+0x4], R64 ;  /* 0x000004400400e986 */ /* 0x0001e2000c101908 */
        /* <DEDUP_REMOVED lines=10> */
[----:B------:R-:W-:Y:S02]  /*3500*/  ISETP.GE.OR P6, PT, R0, UR6, P1 ;  /* 0x0000000600007c0c */ /* 0x000fe40008fc6670 */
[C---:B------:R-:W-:Y:S02]  /*3510*/  IADD3 R0, PT, PT, R3.reuse, 0x6, RZ ;  /* 0x0000000603007810 */ /* 0x040fe40007ffe0ff */
[----:B------:R-:W-:-:S09]  /*3520*/  IADD3 R3, PT, PT, R3, 0x7, RZ ;  /* 0x0000000703037810 */ /* 0x000fd20007ffe0ff */
[----:B------:R0:W-:Y:S01]  /*3530*/  @!P6 STG.E desc[UR8][R4.64+0x1c], R66 ;  /* 0x00001c420400e986 */ /* 0x0001e2000c101908 */
[----:B------:R-:W-:-:S04]  /*3540*/  ISETP.GE.AND P6, PT, R14, UR7, PT ;  /* 0x000000070e007c0c */ /* 0x000fc8000bfc6270 */
[----:B------:R-:W-:-:S13]  /*3550*/  ISETP.GE.OR P6, PT, R0, UR6, P6 ;  /* 0x0000000600007c0c */ /* 0x000fda000b7c6670 */
[----:B------:R0:W-:Y:S01]  /*3560*/  @!P6 STG.E desc[UR8][R6.64], R47 ;  /* 0x0000002f0600e986 */ /* 0x0001e2000c101908 */
[----:B------:R-:W-:-:S04]  /*3570*/  ISETP.GE.AND P6, PT, R18, UR7, PT ;  /* 0x0000000712007c0c */ /* 0x000fc8000bfc6270 */
[----:B------:R-:W-:-:S13]  /*3580*/  ISETP.GE.OR P6, PT, R0, UR6, P6 ;  /* 0x0000000600007c0c */ /* 0x000fda000b7c6670 */
[----:B------:R0:W-:Y:S01]  /*3590*/  @!P6 STG.E desc[UR8][R6.64+0x4], R105 ;  /* 0x000004690600e986 */ /* 0x0001e2000c101908 */
[----:B------:R-:W-:Y:S02]  /*35a0*/  ISETP.GE.OR P6, PT, R0, UR6, P0 ;  /* 0x0000000600007c0c */ /* 0x000fe400087c6670 */
[----:B------:R-:W-:-:S11]  /*35b0*/  ISETP.GE.OR P0, PT, R3, UR6, P0 ;  /* 0x0000000603007c0c */ /* 0x000fd60008706670 */
        /* <DEDUP_REMOVED lines=16> */
[----:B------:R-:W-:-:S03]  /*36c0*/  ISETP.GE.AND P6, PT, R14, UR7, PT ;  /* 0x000000070e007c0c */ /* 0x000fc6000bfc6270 */
[----:B------:R0:W-:Y:S01]  /*36d0*/  @!P0 STG.E desc[UR8][R8.64+0x8], R2 ;  /* 0x0000080208008986 */ /* 0x0001e2000c101908 */
[----:B------:R-:W-:-:S03]  /*36e0*/  ISETP.GE.OR P6, PT, R3, UR6, P6 ;  /* 0x0000000603007c0c */ /* 0x000fc6000b7c6670 */
[----:B------:R0:W-:Y:S04]  /*36f0*/  @!P5 STG.E desc[UR8][R8.64+0xc], R90 ;  /* 0x00000c5a0800d986 */ /* 0x0001e8000c101908 */
[----:B------:R0:W-:Y:S04]  /*3700*/  @!P4 STG.E desc[UR8][R8.64+0x10], R67 ;  /* 0x000010430800c986 */ /* 0x0001e8000c101908 */
[----:B------:R0:W-:Y:S04]  /*3710*/  @!P3 STG.E desc[UR8][R8.64+0x14], R76 ;  /* 0x0000144c0800b986 */ /* 0x0001e8000c101908 */
[----:B------:R0:W-:Y:S01]  /*3720*/  @!P6 STG.E desc[UR8][R8.64], R74 ;  /* 0x0000004a0800e986 */ /* 0x0001e2000c101908 */
[----:B------:R-:W-:-:S03]  /*3730*/  ISETP.NE.AND P6, PT, R16, RZ, PT ;  /* 0x000000ff1000720c */ /* 0x000fc60003fc5270 */
[----:B------:R0:W-:Y:S01]  /*3740*/  @!P2 STG.E desc[UR8][R8.64+0x18], R39 ;  /* 0x000018270800a986 */ /* 0x0001e2000c101908 */
[----:B------:R-:W-:-:S13]  /*3750*/  ISETP.GE.OR P6, PT, R3, UR6, P6 ;  /* 0x0000000603007c0c */ /* 0x000fda000b7c6670 */
[----:B------:R0:W-:Y:S01]  /*3760*/  @!P6 STG.E desc[UR8][R8.64+0x4], R78 ;  /* 0x0000044e0800e986 */ /* 0x0001e2000c101908 */
[----:B------:R-:W-:Y:S05]  /*3770*/  @P1 EXIT ;  /* 0x000000000000194d */ /* 0x000fea0003800000 */
[----:B------:R-:W-:Y:S01]  /*3780*/  STG.E desc[UR8][R8.64+0x1c], R38 ;  /* 0x00001c2608007986 */ /* 0x000fe2000c101908 */
[----:B------:R-:W-:Y:S05]  /*3790*/  EXIT ;  /* 0x000000000000794d */ /* 0x000fea0003800000 */
.L_x_7:
[----:B------:R-:W-:-:S00]  /*37a0*/  BRA `(.L_x_7) ;  /* 0xfffffffc00fc7947 */ /* 0x000fc0000383ffff */
[----:B------:R-:W-:-:S00]  /*37b0*/  NOP ;  /* 0x0000000000007918 */ /* 0x000fc00000000000 */
        /* <DEDUP_REMOVED lines=12> */
.L_x_21:


//--------------------- .text._Z16configurableGemmILi64ELi64ELi16ELi4ELi4EEvPKfS1_Pfiii --------------------------
	.section	.text._Z16configurableGemmILi64ELi64ELi16ELi4ELi4EEvPKfS1_Pfiii,"ax",@progbits
	.align	128
        .global         _Z16configurableGemmILi64ELi64ELi16ELi4ELi4EEvPKfS1_Pfiii
        .type           _Z16configurableGemmILi64ELi64ELi16ELi4ELi4EEvPKfS1_Pfiii,@function
        .size           _Z16configurableGemmILi64ELi64ELi16ELi4ELi4EEvPKfS1_Pfiii,(.L_x_22 - _Z16configurableGemmILi64ELi64ELi16ELi4ELi4EEvPKfS1_Pfiii)
        .other          _Z16configurableGemmILi64ELi64ELi16ELi4ELi4EEvPKfS1_Pfiii,@"STO_CUDA_ENTRY STV_DEFAULT"
_Z16configurableGemmILi64ELi64ELi16ELi4ELi4EEvPKfS1_Pfiii:
.text._Z16configurableGemmILi64ELi64ELi16ELi4ELi4EEvPKfS1_Pfiii:
[----:B------:R-:W-:Y:S01]  /*0000*/  LDC R1, c[0x0][0x37c] ;  /* 0x0000df00ff017b82 */ /* 0x000fe20000000800 */
[----:B------:R-:W0:Y:S07]  /*0010*/  S2R R7, SR_TID.X ;  /* 0x0000000000077919 */ /* 0x000e2e0000002100 */
[----:B------:R-:W1:Y:S01]  /*0020*/  S2UR UR5, SR_CTAID.Y ;  /* 0x00000000000579c3 */ /* 0x000e620000002600 */
[----:B------:R-:W2:Y:S01]  /*0030*/  LDCU UR8, c[0x0][0x3a0] ;  /* 0x00007400ff0877ac */ /* 0x000ea20008000800 */
[----:B------:R-:W-:Y:S01]  /*0040*/  HFMA2 R20, -RZ, RZ, 0, 0 ;  /* 0x00000000ff147431 */ /* 0x000fe200000001ff */
[----:B------:R-:W0:Y:S01]  /*0050*/  S2R R24, SR_TID.Y ;  /* 0x0000000000187919 */ /* 0x000e220000002200 */
[----:B------:R-:W-:-:S02]  /*0060*/  CS2R R16, SRZ ;  /* 0x0000000000107805 */ /* 0x000fc4000001ff00 */
[----:B------:R-:W-:Y:S02]  /*0070*/  CS2R R30, SRZ ;  /* 0x00000000001e7805 */ /* 0x000fe4000001ff00 */
[----:B------:R-:W-:Y:S02]  /*0080*/  CS2R R32, SRZ ;  /* 0x0000000000207805 */ /* 0x000fe4000001ff00 */
[----:B------:R-:W-:Y:S01]  /*0090*/  CS2R R34, SRZ ;  /* 0x0000000000227805 */ /* 0x000fe2000001ff00 */
[----:B------:R-:W3:Y:S01]  /*00a0*/  S2UR UR6, SR_CTAID.X ;  /* 0x00000000000679c3 */ /* 0x000ee20000002500 */
[----:B------:R-:W-:Y:S02]  /*00b0*/  CS2R R26, SRZ ;  /* 0x00000000001a7805 */ /* 0x000fe4000001ff00 */
[----:B------:R-:W-:Y:S02]  /*00c0*/  CS2R R28, SRZ ;  /* 0x00000000001c7805 */ /* 0x000fe4000001ff00 */
[----:B------:R-:W-:-:S02]  /*00d0*/  CS2R R22, SRZ ;  /* 0x0000000000167805 */ /* 0x000fc4000001ff00 */
[----:B------:R-:W-:Y:S01]  /*00e0*/  MOV R25, RZ ;  /* 0x000000ff00197202 */ /* 0x000fe20000000f00 */
[----:B------:R-:W4:Y:S01]  /*00f0*/  LDCU.64 UR10, c[0x0][0x358] ;  /* 0x00006b00ff0a77ac */ /* 0x000f220008000a00 */
[----:B--2---:R-:W-:Y:S02]  /*0100*/  UISETP.GE.AND UP0, UPT, UR8, 0x1, UPT ;  /* 0x000000010800788c */ /* 0x004fe4000bf06270 */
[----:B-1----:R-:W-:Y:S02]  /*0110*/  USHF.L.U32 UR5, UR5, 0x6, URZ ;  /* 0x0000000605057899 */ /* 0x002fe400080006ff */
[----:B---3--:R-:W-:Y:S01]  /*0120*/  USHF.L.U32 UR6, UR6, 0x6, URZ ;  /* 0x0000000606067899 */ /* 0x008fe200080006ff */
[----:B0-----:R-:W-:-:S03]  /*0130*/  LEA R6, R24, R7, 0x4 ;  /* 0x0000000718067211 */ /* 0x001fc600078e20ff */
[----:B------:R-:W-:Y:S02]  /*0140*/  LEA R24, R24, UR5, 0x2 ;  /* 0x0000000518187c11 */ /* 0x000fe4000f8e10ff */
[----:B------:R-:W-:Y:S01]  /*0150*/  LEA R7, R7, UR6, 0x2 ;  /* 0x0000000607077c11 */ /* 0x000fe2000f8e10ff */
[----:B----4-:R-:W-:Y:S06]  /*0160*/  BRA.U !UP0, `(.L_x_8) ;  /* 0x0000001908207547 */ /* 0x010fec000b800000 */
[----:B------:R-:W0:Y:S01]  /*0170*/  S2UR UR7, SR_CgaCtaId ;  /* 0x00000000000779c3 */ /* 0x000e220000008800 */
[C---:B------:R-:W-:Y:S01]  /*0180*/  SHF.L.U32 R2, R6.reuse, 0x2, RZ ;  /* 0x0000000206027819 */ /* 0x040fe200000006ff */
[----:B------:R-:W-:Y:S01]  /*0190*/  UMOV UR4, 0x400 ;  /* 0x0000040000047882 */ /* 0x000fe20000000000 */
[----:B------:R-:W-:Y:S02]  /*01a0*/  LOP3.LUT R0, R6, 0x3f, RZ, 0xc0, !PT ;  /* 0x0000003f06007812 */ /* 0x000fe400078ec0ff */
[----:B------:R-:W-:Y:S02]  /*01b0*/  SHF.R.U32.HI R5, RZ, 0x6, R6 ;  /* 0x00000006ff057819 */ /* 0x000fe40000011606 */
[----:B------:R-:W-:Y:S02]  /*01c0*/  LOP3.LUT R2, R2, 0xfc, RZ, 0xe2, !PT ;  /* 0x000000fc02027812 */ /* 0x000fe400078ee2ff */
[----:B------:R-:W-:Y:S02]  /*01d0*/  IADD3 R0, PT, PT, R0, UR5, RZ ;  /* 0x0000000500007c10 */ /* 0x000fe4000fffe0ff */
[----:B------:R-:W-:Y:S01]  /*01e0*/  MOV R16, RZ ;  /* 0x000000ff00107202 */ /* 0x000fe20000000f00 */
[----:B------:R-:W-:-:S02]  /*01f0*/  IMAD R2, R5, 0x104, R2 ;  /* 0x0000010405027824 */ /* 0x000fc400078e0202 */
[----:B------:R-:W-:Y:S01]  /*0200*/  IMAD R3, R0, UR8, R5 ;  /* 0x0000000800037c24 */ /* 0x000fe2000f8e0205 */
[----:B0-----:R-:W-:-:S06]  /*0210*/  ULEA UR4, UR7, UR4, 0x18 ;  /* 0x0000000407047291 */ /* 0x001fcc000f8ec0ff */
[----:B------:R-:W-:Y:S01]  /*0220*/  IADD3 R2, PT, PT, R2, UR4, RZ ;  /* 0x0000000402027c10 */ /* 0x000fe2000fffe0ff */
[----:B------:R-:W-:-:S06]  /*0230*/  UMOV UR4, URZ ;  /* 0x000000ff00047c82 */ /* 0x000fcc0008000000 */
.L_x_14:
[----:B------:R-:W-:Y:S01]  /*0240*/  ISETP.GT.U32.AND P0, PT, R6, 0x3ff, PT ;  /* 0x000003ff0600780c */ /* 0x000fe20003f04070 */
[----:B------:R-:W0:Y:S01]  /*0250*/  LDCU UR12, c[0x0][0x3a0] ;  /* 0x00007400ff0c77ac */ /* 0x000e220008000800 */
[----:B------:R-:W-:Y:S01]  /*0260*/  BSSY.RECONVERGENT B0, `(.L_x_9) ;  /* 0x0000031000007945 */ /* 0x000fe20003800200 */
[----:B------:R-:W1:Y:S01]  /*0270*/  LDCU UR9, c[0x0][0x3a0] ;  /* 0x00007400ff0977ac */ /* 0x000e620008000800 */
[----:B------:R-:W2:Y:S01]  /*0280*/  LDCU UR7, c[0x0][0x398] ;  /* 0x00007300ff0777ac */ /* 0x000ea20008000800 */
[----:B------:R-:W3:Y:S08]  /*0290*/  LDCU UR8, c[0x0][0x39c] ;  /* 0x00007380ff0877ac */ /* 0x000ef00008000800 */
[----:B------:R-:W-:Y:S05]  /*02a0*/  @P0 BRA `(.L_x_10) ;  /* 0x0000000000b00947 */ /* 0x000fea0003800000 */
[----:B------:R-:W-:Y:S01]  /*02b0*/  BSSY.RECONVERGENT B1, `(.L_x_11) ;  /* 0x0000015000017945 */ /* 0x000fe20003800200 */
[----:B------:R-:W-:Y:S02]  /*02c0*/  IADD3 R11, PT, PT, R3, UR4, RZ ;  /* 0x00000004030b7c10 */ /* 0x000fe4000fffe0ff */
[----:B------:R-:W-:Y:S02]  /*02d0*/  IADD3 R0, PT, PT, R5, UR4, RZ ;  /* 0x0000000405007c10 */ /* 0x000fe4000fffe0ff */
[----:B------:R-:W-:Y:S02]  /*02e0*/  MOV R4, R2 ;  /* 0x0000000200047202 */ /* 0x000fe40000000f00 */
[----:B------:R-:W-:-:S07]  /*02f0*/  MOV R10, R6 ;  /* 0x00000006000a7202 */ /* 0x000fce0000000f00 */
.L_x_12:
[----:B------:R-:W-:Y:S01]  /*0300*/  LOP3.LUT R8, R10, 0x3f, RZ, 0xc0, !PT ;  /* 0x0000003f0a087812 */ /* 0x000fe200078ec0ff */
[----:B------:R-:W-:-:S03]  /*0310*/  HFMA2 R13, -RZ, RZ, 0, 0 ;  /* 0x00000000ff0d7431 */ /* 0x000fc600000001ff */
[----:B------:R-:W-:-:S04]  /*0320*/  IADD3 R8, PT, PT, R8, UR5, RZ ;  /* 0x0000000508087c10 */ /* 0x000fc8000fffe0ff */
[----:B--2---:R-:W-:-:S04]  /*0330*/  ISETP.GE.AND P0, PT, R8, UR7, PT ;  /* 0x0000000708007c0c */ /* 0x004fc8000bf06270 */
[----:B-1----:R-:W-:-:S13]  /*0340*/  ISETP.GE.OR P0, PT, R0, UR9, P0 ;  /* 0x0000000900007c0c */ /* 0x002fda0008706670 */
[----:B------:R-:W1:Y:S02]  /*0350*/  @!P0 LDC.64 R8, c[0x0][0x380] ;  /* 0x0000e000ff088b82 */ /* 0x000e640000000a00 */
[----:B-1----:R-:W-:-:S05]  /*0360*/  @!P0 IMAD.WIDE.U32 R8, R11, 0x4, R8 ;  /* 0x000000040b088825 */ /* 0x002fca00078e0008 */
[----:B------:R-:W2:Y:S01]  /*0370*/  @!P0 LDG.E.CONSTANT R13, desc[UR10][R8.64] ;  /* 0x0000000a080d8981 */ /* 0x000ea2000c1e9900 */
[C---:B------:R-:W-:Y:S02]  /*0380*/  ISETP.GE.U32.AND P0, PT, R10.reuse, 0x300, PT ;  /* 0x000003000a00780c */ /* 0x040fe40003f06070 */
[----:B------:R-:W-:Y:S02]  /*0390*/  IADD3 R12, PT, PT, R10, 0x100, RZ ;  /* 0x000001000a0c7810 */ /* 0x000fe40007ffe0ff */
[----:B------:R-:W-:Y:S02]  /*03a0*/  IADD3 R0, PT, PT, R0, 0x4, RZ ;  /* 0x0000000400007810 */ /* 0x000fe40007ffe0ff */
[----:B------:R-:W-:Y:S02]  /*03b0*/  MOV R10, R12 ;  /* 0x0000000c000a7202 */ /* 0x000fe40000000f00 */
[----:B------:R-:W-:Y:S01]  /*03c0*/  IADD3 R11, PT, PT, R11, 0x4, RZ ;  /* 0x000000040b0b7810 */ /* 0x000fe20007ffe0ff */
[----:B--2---:R1:W-:Y:S02]  /*03d0*/  STS [R4], R13 ;  /* 0x0000000d04007388 */ /* 0x0043e40000000800 */
[----:B-1----:R-:W-:-:S02]  /*03e0*/  IADD3 R4, PT, PT, R4, 0x410, RZ ;  /* 0x0000041004047810 */ /* 0x002fc40007ffe0ff */
[----:B------:R-:W-:Y:S05]  /*03f0*/  @!P0 BRA `(.L_x_12) ;  /* 0xfffffffc00c08947 */ /* 0x000fea000383ffff */
[----:B0--3--:R-:W-:Y:S05]  /*0400*/  BSYNC.RECONVERGENT B1 ;  /* 0x0000000000017941 */ /* 0x009fea0003800200 */
.L_x_11:
[----:B------:R-:W0:Y:S01]  /*0410*/  S2R R9, SR_CgaCtaId ;  /* 0x0000000000097919 */ /* 0x000e220000008800 */
[----:B------:R-:W-:Y:S02]  /*0420*/  MOV R4, 0x400 ;  /* 0x0000040000047802 */ /* 0x000fe40000000f00 */
[----:B------:R-:W-:Y:S02]  /*0430*/  MOV R0, R6 ;  /* 0x0000000600007202 */ /* 0x000fe40000000f00 */
[----:B------:R-:W-:-:S04]  /*0440*/  IADD3 R4, PT, PT, R4, 0x1040, RZ ;  /* 0x0000104004047810 */ /* 0x000fc80007ffe0ff */
[----:B0-----:R-:W-:-:S07]  /*0450*/  LEA R10, R9, R4, 0x18 ;  /* 0x00000004090a7211 */ /* 0x001fce00078ec0ff */
.L_x_13:
[----:B------:R-:W-:Y:S02]  /*0460*/  LOP3.LUT R12, R0, 0x3f, RZ, 0xc0, !PT ;  /* 0x0000003f000c7812 */ /* 0x000fe400078ec0ff */
[----:B------:R-:W-:Y:S02]  /*0470*/  SHF.R.U32.HI R13, RZ, 0x6, R0 ;  /* 0x00000006ff0d7819 */ /* 0x000fe40000011600 */
[----:B----4-:R-:W-:Y:S02]  /*0480*/  IADD3 R4, PT, PT, R12, UR6, RZ ;  /* 0x000000060c047c10 */ /* 0x010fe4000fffe0ff */
        /* <DEDUP_REMOVED lines=8> */
[----:B------:R-:W-:Y:S01]  /*0510*/  IMAD R11, R13, 0x104, R10 ;  /* 0x000001040d0b7824 */ /* 0x000fe200078e020a */
[C---:B------:R-:W-:Y:S02]  /*0520*/  ISETP.GE.U32.AND P0, PT, R0.reuse, 0x300, PT ;  /* 0x000003000000780c */ /* 0x040fe40003f06070 */
[----:B------:R-:W-:Y:S02]  /*0530*/  IADD3 R0, PT, PT, R0, 0x100, RZ ;  /* 0x0000010000007810 */ /* 0x000fe40007ffe0ff */
[----:B------:R-:W-:-:S05]  /*0540*/  LEA R11, R12, R11, 0x2 ;  /* 0x0000000b0c0b7211 */ /* 0x000fca00078e10ff */
[----:B--2---:R4:W-:Y:S04]  /*0550*/  STS [R11], R4 ;  /* 0x000000040b007388 */ /* 0x0049e80000000800 */
[----:B------:R-:W-:Y:S05]  /*0560*/  @!P0 BRA `(.L_x_13) ;  /* 0xfffffffc00bc8947 */ /* 0x000fea000383ffff */
.L_x_10:
[----:B0123--:R-:W-:Y:S05]  /*0570*/  BSYNC.RECONVERGENT B0 ;  /* 0x0000000000007941 */ /* 0x00ffea0003800200 */
.L_x_9:
[----:B------:R-:W0:Y:S01]  /*0580*/  S2R R0, SR_TID.Y ;  /* 0x0000000000007919 */ /* 0x000e220000002200 */
[----:B------:R-:W1:Y:S01]  /*0590*/  S2UR UR8, SR_CgaCtaId ;  /* 0x00000000000879c3 */ /* 0x000e620000008800 */
[----:B------:R-:W-:Y:S01]  /*05a0*/  UMOV UR7, 0x400 ;  /* 0x0000040000077882 */ /* 0x000fe20000000000 */
[----:B------:R-:W-:Y:S01]  /*05b0*/  UIADD3 UR4, UPT, UPT, UR4, 0x10, URZ ;  /* 0x0000001004047890 */ /* 0x000fe2000fffe0ff */
[----:B----4-:R-:W2:Y:S01]  /*05c0*/  S2R R4, SR_TID.X ;  /* 0x0000000000047919 */ /* 0x010ea20000002100 */
[----:B------:R-:W-:-:S04]  /*05d0*/  UIADD3 UR9, UPT, UPT, UR7, 0x1040, URZ ;  /* 0x0000104007097890 */ /* 0x000fc8000fffe0ff */
[----:B------:R-:W-:Y:S01]  /*05e0*/  BAR.SYNC.DEFER_BLOCKING 0x0 ;  /* 0x0000000000007b1d */ /* 0x000fe20000010000 */
[----:B-1----:R-:W-:Y:S02]  /*05f0*/  ULEA UR7, UR8, UR7, 0x18 ;  /* 0x0000000708077291 */ /* 0x002fe4000f8ec0ff */
[----:B------:R-:W-:-:S04]  /*0600*/  ULEA UR9, UR8, UR9, 0x18 ;  /* 0x0000000908097291 */ /* 0x000fc8000f8ec0ff */
[----:B0-----:R-:W-:Y:S02]  /*0610*/  LEA R0, R0, UR7, 0x4 ;  /* 0x0000000700007c11 */ /* 0x001fe4000f8e20ff */
[----:B--2---:R-:W-:-:S03]  /*0620*/  LEA R4, R4, UR9, 0x4 ;  /* 0x0000000904047c11 */ /* 0x004fc6000f8e20ff */
[----:B------:R-:W-:Y:S01]  /*0630*/  LDS.128 R8, [R0] ;  /* 0x0000000000087984 */ /* 0x000fe20000000c00 */
[----:B------:R-:W0:Y:S03]  /*0640*/  LDCU UR7, c[0x0][0x3a0] ;  /* 0x00007400ff0777ac */ /* 0x000e260008000800 */
[----:B------:R-:W1:Y:S01]  /*0650*/  LDS.128 R12, [R4] ;  /* 0x00000000040c7984 */ /* 0x000e620000000c00 */
[----:B0-----:R-:W-:Y:S01]  /*0660*/  UISETP.GE.AND UP0, UPT, UR4, UR7, UPT ;  /* 0x000000070400728c */ /* 0x001fe2000bf06270 */
[C---:B-1----:R-:W-:Y:S01]  /*0670*/  FFMA R29, R8.reuse, R12, R29 ;  /* 0x0000000c081d7223 */ /* 0x042fe2000000001d */
[C---:B------:R-:W-:Y:S01]  /*0680*/  FFMA R26, R8.reuse, R13, R26 ;  /* 0x0000000d081a7223 */ /* 0x040fe2000000001a */
[CC--:B------:R-:W-:Y:S01]  /*0690*/  FFMA R27, R8.reuse, R14.reuse, R27 ;  /* 0x0000000e081b7223 */ /* 0x0c0fe2000000001b */
[----:B------:R-:W-:Y:S01]  /*06a0*/  FFMA R8, R8, R15, R34 ;  /* 0x0000000f08087223 */ /* 0x000fe20000000022 */
[C---:B------:R-:W-:Y:S01]  /*06b0*/  FFMA R31, R12.reuse, R9, R31 ;  /* 0x000000090c1f7223 */ /* 0x040fe2000000001f */
[CC--:B------:R-:W-:Y:S01]  /*06c0*/  FFMA R32, R9.reuse, R13.reuse, R32 ;  /* 0x0000000d09207223 */ /* 0x0c0fe20000000020 */
[C---:B------:R-:W-:Y:S01]  /*06d0*/  FFMA R30, R9.reuse, R14, R30 ;  /* 0x0000000e091e7223 */ /* 0x040fe2000000001e */
[----:B------:R-:W-:Y:S01]  /*06e0*/  FFMA R34, R12, R10, R23 ;  /* 0x0000000a0c227223 */ /* 0x000fe20000000017 */
[C---:B------:R-:W-:Y:S01]  /*06f0*/  FFMA R33, R10.reuse, R13, R33 ;  /* 0x0000000d0a217223 */ /* 0x040fe20000000021 */
[CC--:B------:R-:W-:Y:S01]  /*0700*/  FFMA R35, R10.reuse, R14.reuse, R35 ;  /* 0x0000000e0a237223 */ /* 0x0c0fe20000000023 */
[-C--:B------:R-:W-:Y:S01]  /*0710*/  FFMA R9, R9, R15.reuse, R16 ;  /* 0x0000000f09097223 */ /* 0x080fe20000000010 */
[----:B------:R-:W-:Y:S01]  /*0720*/  FFMA R10, R10, R15, R20 ;  /* 0x0000000f0a0a7223 */ /* 0x000fe20000000014 */
[----:B------:R-:W-:Y:S01]  /*0730*/  FFMA R12, R12, R11, R17 ;  /* 0x0000000b0c0c7223 */ /* 0x000fe20000000011 */
[C---:B------:R-:W-:Y:S01]  /*0740*/  FFMA R13, R11.reuse, R13, R22 ;  /* 0x0000000d0b0d7223 */ /* 0x040fe20000000016 */
[----:B------:R-:W-:Y:S01]  /*0750*/  LDS.128 R16, [R0+0x100] ;  /* 0x0001000000107984 */ /* 0x000fe20000000c00 */
[C---:B------:R-:W-:Y:S01]  /*0760*/  FFMA R25, R11.reuse, R14, R25 ;  /* 0x0000000e0b197223 */ /* 0x040fe20000000019 */
[----:B------:R-:W-:-:S02]  /*0770*/  FFMA R11, R11, R15, R28 ;  /* 0x0000000f0b0b7223 */ /* 0x000fc4000000001c */
[----:B------:R-:W0:Y:S04]  /*0780*/  LDS.128 R20, [R4+0x100] ;  /* 0x0001000004147984 */ /* 0x000e280000000c00 */
[----:B------:R-:W1:Y:S04]  /*0790*/  LDS R16, [R4+0x110] ;  /* 0x0001100004107984 */ /* 0x000e680000000800 */
[----:B------:R-:W2:Y:S01]  /*07a0*/  LDS R14, [R0+0x110] ;  /* 0x00011000000e7984 */ /* 0x000ea20000000800 */
[C---:B0-----:R-:W-:Y:S01]  /*07b0*/  FFMA R29, R17.reuse, R21, R29 ;  /* 0x00000015111d7223 */ /* 0x041fe2000000001d */
[CC--:B------:R-:W-:Y:S01]  /*07c0*/  FFMA R26, R17.reuse, R22.reuse, R26 ;  /* 0x00000016111a7223 */ /* 0x0c0fe2000000001a */
[-C--:B------:R-:W-:Y:S01]  /*07d0*/  FFMA R27, R17, R23.reuse, R27 ;  /* 0x00000017111b7223 */ /* 0x080fe2000000001b */
[CC--:B------:R-:W-:Y:S01]  /*07e0*/  FFMA R32, R18.reuse, R22.reuse, R32 ;  /* 0x0000001612207223 */ /* 0x0c0fe20000000020 */
[----:B------:R-:W-:Y:S01]  /*07f0*/  FFMA R33, R19, R22, R33 ;  /* 0x0000001613217223 */ /* 0x000fe20000000021 */
[----:B-1----:R-:W-:Y:S01]  /*0800*/  FFMA R17, R17, R16, R8 ;  /* 0x0000001011117223 */ /* 0x002fe20000000008 */
[CC--:B------:R-:W-:Y:S01]  /*0810*/  FFMA R31, R21.reuse, R18.reuse, R31 ;  /* 0x00000012151f7223 */ /* 0x0c0fe2000000001f */
[----:B------:R-:W-:Y:S01]  /*0820*/  FFMA R30, R18, R23, R30 ;  /* 0x00000017121e7223 */ /* 0x000fe2000000001e */
[C---:B------:R-:W-:Y:S01]  /*0830*/  FFMA R15, R16.reuse, R18, R9 ;  /* 0x00000012100f7223 */ /* 0x040fe20000000009 */
[----:B------:R-:W-:Y:S01]  /*0840*/  FFMA R34, R21, R19, R34 ;  /* 0x0000001315227223 */ /* 0x000fe20000000022 */
[----:B------:R-:W-:Y:S01]  /*0850*/  FFMA R35, R19, R23, R35 ;  /* 0x0000001713237223 */ /* 0x000fe20000000023 */
[----:B------:R-:W-:Y:S01]  /*0860*/  FFMA R10, R16, R19, R10 ;  /* 0x00000013100a7223 */ /* 0x000fe2000000000a */
[C---:B--2---:R-:W-:Y:S01]  /*0870*/  FFMA R28, R14.reuse, R21, R12 ;  /* 0x000000150e1c7223 */ /* 0x044fe2000000000c */
[C---:B------:R-:W-:Y:S01]  /*0880*/  FFMA R22, R14.reuse, R22, R13 ;  /* 0x000000160e167223 */ /* 0x040fe2000000000d */
[----:B------:R-:W-:Y:S01]  /*0890*/  LDS.64 R18, [R4+0x208] ;  /* 0x0002080004127984 */ /* 0x000fe20000000a00 */
[C---:B------:R-:W-:Y:S01]  /*08a0*/  FFMA R25, R14.reuse, R23, R25 ;  /* 0x000000170e197223 */ /* 0x040fe20000000019 */
[----:B------:R-:W-:-:S02]  /*08b0*/  FFMA R14, R14, R16, R11 ;  /* 0x000000100e0e7223 */ /* 0x000fc4000000000b */
[----:B------:R-:W0:Y:S04]  /*08c0*/  LDS.64 R12, [R0+0x208] ;  /* 0x00020800000c7984 */ /* 0x000e280000000a00 */
[----:B------:R-:W1:Y:S04]  /*08d0*/  LDS.64 R8, [R4+0x210] ;  /* 0x0002100004087984 */ /* 0x000e680000000a00 */
[----:B------:R-:W2:Y:S01]  /*08e0*/  LDS.64 R20, [R0+0x210] ;  /* 0x0002100000147984 */ /* 0x000ea20000000a00 */
[----:B0-----:R-:W-:Y:S01]  /*08f0*/  FFMA R31, R18, R13, R31 ;  /* 0x0000000d121f7223 */ /* 0x001fe2000000001f */
[CC--:B------:R-:W-:Y:S01]  /*0900*/  FFMA R32, R13.reuse, R19.reuse, R32 ;  /* 0x000000130d207223 */ /* 0x0c0fe20000000020 */
[C---:B------:R-:W-:Y:S01]  /*0910*/  FFMA R29, R12.reuse, R18, R29 ;  /* 0x000000120c1d7223 */ /* 0x040fe2000000001d */
[----:B------:R-:W-:Y:S01]  /*0920*/  FFMA R26, R12, R19, R26 ;  /* 0x000000130c1a7223 */ /* 0x000fe2000000001a */
[----:B-1----:R-:W-:Y:S01]  /*0930*/  FFMA R30, R8, R13, R30 ;  /* 0x0000000d081e7223 */ /* 0x002fe2000000001e */
[-C--:B------:R-:W-:Y:S01]  /*0940*/  FFMA R15, R13, R9.reuse, R15 ;  /* 0x000000090d0f7223 */ /* 0x080fe2000000000f */
[C---:B------:R-:W-:Y:S01]  /*0950*/  FFMA R27, R12.reuse, R8, R27 ;  /* 0x000000080c1b7223 */ /* 0x040fe2000000001b */
[----:B------:R-:W-:Y:S01]  /*0960*/  FFMA R12, R12, R9, R17 ;  /* 0x000000090c0c7223 */ /* 0x000fe20000000011 */
[----:B--2---:R-:W-:Y:S01]  /*0970*/  FFMA R13, R18, R21, R28 ;  /* 0x00000015120d7223 */ /* 0x004fe2000000001c */
[C---:B------:R-:W-:Y:S01]  /*0980*/  FFMA R34, R20.reuse, R18, R34 ;  /* 0x0000001214227223 */ /* 0x040fe20000000022 */
[C---:B------:R-:W-:Y:S01]  /*0990*/  FFMA R33, R20.reuse, R19, R33 ;  /* 0x0000001314217223 */ /* 0x040fe20000000021 */
[C---:B------:R-:W-:Y:S01]  /*09a0*/  FFMA R35, R20.reuse, R8, R35 ;  /* 0x0000000814237223 */ /* 0x040fe20000000023 */
[----:B------:R-:W-:Y:S01]  /*09b0*/  FFMA R10, R20, R9, R10 ;  /* 0x00000009140a7223 */ /* 0x000fe2000000000a */
[C---:B------:R-:W-:Y:S01]  /*09c0*/  FFMA R11, R21.reuse, R19, R22 ;  /* 0x00000013150b7223 */ /* 0x040fe20000000016 */
[----:B------:R-:W-:Y:S01]  /*09d0*/  FFMA R25, R8, R21, R25 ;  /* 0x0000001508197223 */ /* 0x000fe20000000019 */
[----:B------:R-:W-:Y:S01]  /*09e0*/  FFMA R28, R21, R9, R14 ;  /* 0x00000009151c7223 */ /* 0x000fe2000000000e */
[----:B------:R-:W-:Y:S04]  /*09f0*/  LDS.128 R16, [R0+0x310] ;  /* 0x0003100000107984 */ /* 0x000fe80000000c00 */
[----:B------:R-:W0:Y:S04]  /*0a00*/  LDS.128 R20, [R4+0x310] ;  /* 0x0003100004147984 */ /* 0x000e280000000c00 */
[----:B------:R-:W1:Y:S04]  /*0a10*/  LDS R8, [R4+0x30c] ;  /* 0x00030c0004087984 */ /* 0x000e680000000800 */
[----:B------:R-:W2:Y:S01]  /*0a20*/  LDS R23, [R0+0x30c] ;  /* 0x00030c0000177984 */ /* 0x000ea20000000800 */
[C---:B0-----:R-:W-:Y:S01]  /*0a30*/  FFMA R32, R16.reuse, R20, R32 ;  /* 0x0000001410207223 */ /* 0x041fe20000000020 */
[----:B------:R-:W-:Y:S01]  /*0a40*/  FFMA R30, R16, R21, R30 ;  /* 0x00000015101e7223 */ /* 0x000fe2000000001e */
        /* <DEDUP_REMOVED lines=8> */
[CC--:B------:R-:W-:Y:S01]  /*0ad0*/  FFMA R27, R23.reuse, R21.reuse, R27 ;  /* 0x00000015171b7223 */ /* 0x0c0fe2000000001b */
[-C--:B------:R-:W-:Y:S01]  /*0ae0*/  FFMA R23, R23, R22.reuse, R12 ;  /* 0x0000001617177223 */ /* 0x080fe2000000000c */
[----:B------:R-:W-:Y:S01]  /*0af0*/  FFMA R17, R17, R22, R10 ;  /* 0x0000001611117223 */ /* 0x000fe2000000000a */
[----:B------:R-:W-:Y:S01]  /*0b00*/  FFMA R20, R20, R18, R11 ;  /* 0x0000001214147223 */ /* 0x000fe2000000000b */
[----:B------:R-:W-:Y:S01]  /*0b10*/  LDS.128 R12, [R4+0x410] ;  /* 0x00041000040c7984 */ /* 0x000fe20000000c00 */
[C---:B------:R-:W-:Y:S01]  /*0b20*/  FFMA R25, R18.reuse, R21, R25 ;  /* 0x0000001512197223 */ /* 0x040fe20000000019 */
[----:B------:R-:W-:-:S02]  /*0b30*/  FFMA R28, R18, R22, R28 ;  /* 0x00000016121c7223 */ /* 0x000fc4000000001c */
[----:B------:R-:W0:Y:S02]  /*0b40*/  LDS.128 R8, [R0+0x410] ;  /* 0x0004100000087984 */ /* 0x000e240000000c00 */
[C---:B0-----:R-:W-:Y:S01]  /*0b50*/  FFMA R29, R8.reuse, R12, R29 ;  /* 0x0000000c081d7223 */ /* 0x041fe2000000001d */
[C---:B------:R-:W-:Y:S01]  /*0b60*/  FFMA R26, R8.reuse, R13, R26 ;  /* 0x0000000d081a7223 */ /* 0x040fe2000000001a */
[-C--:B------:R-:W-:Y:S01]  /*0b70*/  FFMA R27, R8, R14.reuse, R27 ;  /* 0x0000000e081b7223 */ /* 0x080fe2000000001b */
[C---:B------:R-:W-:Y:S01]  /*0b80*/  FFMA R31, R12.reuse, R9, R31 ;  /* 0x000000090c1f7223 */ /* 0x040fe2000000001f */
[CC--:B------:R-:W-:Y:S01]  /*0b90*/  FFMA R32, R9.reuse, R13.reuse, R32 ;  /* 0x0000000d09207223 */ /* 0x0c0fe20000000020 */
[C---:B------:R-:W-:Y:S01]  /*0ba0*/  FFMA R30, R9.reuse, R14, R30 ;  /* 0x0000000e091e7223 */ /* 0x040fe2000000001e */
[----:B------:R-:W-:Y:S01]  /*0bb0*/  FFMA R34, R12, R10, R34 ;  /* 0x0000000a0c227223 */ /* 0x000fe20000000022 */
[C---:B------:R-:W-:Y:S01]  /*0bc0*/  FFMA R33, R10.reuse, R13, R33 ;  /* 0x0000000d0a217223 */ /* 0x040fe20000000021 */
[-C--:B------:R-:W-:Y:S01]  /*0bd0*/  FFMA R35, R10, R14.reuse, R35 ;  /* 0x0000000e0a237223 */ /* 0x080fe20000000023 */
[-C--:B------:R-:W-:Y:S01]  /*0be0*/  FFMA R8, R8, R15.reuse, R23 ;  /* 0x0000000f08087223 */ /* 0x080fe20000000017 */
        /* <DEDUP_REMOVED lines=11> */
[C---:B------:R-:W-:Y:S01]  /*0ca0*/  FFMA R26, R17.reuse, R22, R26 ;  /* 0x00000016111a7223 */ /* 0x040fe2000000001a */
[-C--:B------:R-:W-:Y:S01]  /*0cb0*/  FFMA R27, R17, R23.reuse, R27 ;  /* 0x00000017111b7223 */ /* 0x080fe2000000001b */
[C---:B------:R-:W-:Y:S01]  /*0cc0*/  FFMA R31, R21.reuse, R18, R31 ;  /* 0x00000012151f7223 */ /* 0x040fe2000000001f */
[CC--:B------:R-:W-:Y:S01]  /*0cd0*/  FFMA R32, R18.reuse, R22.reuse, R32 ;  /* 0x0000001612207223 */ /* 0x0c0fe20000000020 */
[----:B------:R-:W-:Y:S01]  /*0ce0*/  FFMA R30, R18, R23, R30 ;  /* 0x00000017121e7223 */ /* 0x000fe2000000001e */
[----:B------:R-:W-:Y:S01]  /*0cf0*/  FFMA R34, R21, R19, R34 ;  /* 0x0000001315227223 */ /* 0x000fe20000000022 */
[C---:B------:R-:W-:Y:S01]  /*0d00*/  FFMA R33, R19.reuse, R22, R33 ;  /* 0x0000001613217223 */ /* 0x040fe20000000021 */
[----:B------:R-:W-:Y:S01]  /*0d10*/  FFMA R35, R19, R23, R35 ;  /* 0x0000001713237223 */ /* 0x000fe20000000023 */
[----:B-1----:R-:W-:Y:S01]  /*0d20*/  FFMA R17, R17, R16, R8 ;  /* 0x0000001011117223 */ /* 0x002fe20000000008 */
[C---:B------:R-:W-:Y:S01]  /*0d30*/  FFMA R18, R16.reuse, R18, R9 ;  /* 0x0000001210127223 */ /* 0x040fe20000000009 */
        /* <DEDUP_REMOVED lines=9> */
[C---:B0-----:R-:W-:Y:S01]  /*0dd0*/  FFMA R29, R10.reuse, R12, R29 ;  /* 0x0000000c0a1d7223 */ /* 0x041fe2000000001d */
[----:B------:R-:W-:Y:S01]  /*0de0*/  FFMA R26, R10, R13, R26 ;  /* 0x0000000d0a1a7223 */ /* 0x000fe2000000001a */
[----:B------:R-:W-:Y:S01]  /*0df0*/  FFMA R31, R12, R11, R31 ;  /* 0x0000000b0c1f7223 */ /* 0x000fe2000000001f */
[C---:B------:R-:W-:Y:S01]  /*0e00*/  FFMA R32, R11.reuse, R13, R32 ;  /* 0x0000000d0b207223 */ /* 0x040fe20000000020 */
[----:B-1----:R-:W-:Y:S01]  /*0e10*/  FFMA R27, R10, R8, R27 ;  /* 0x000000080a1b7223 */ /* 0x002fe2000000001b */
[----:B------:R-:W-:Y:S01]  /*0e20*/  FFMA R30, R8, R11, R30 ;  /* 0x0000000b081e7223 */ /* 0x000fe2000000001e */
[-C--:B------:R-:W-:Y:S01]  /*0e30*/  FFMA R10, R10, R9.reuse, R17 ;  /* 0x000000090a0a7223 */ /* 0x080fe20000000011 */
[----:B------:R-:W-:Y:S01]  /*0e40*/  FFMA R11, R11, R9, R18 ;  /* 0x000000090b0b7223 */ /* 0x000fe20000000012 */
[C---:B--2---:R-:W-:Y:S01]  /*0e50*/  FFMA R33, R20.reuse, R13, R33 ;  /* 0x0000000d14217223 */ /* 0x044fe20000000021 */
[C---:B------:R-:W-:Y:S01]  /*0e60*/  FFMA R34, R20.reuse, R12, R34 ;  /* 0x0000000c14227223 */ /* 0x040fe20000000022 */
[C---:B------:R-:W-:Y:S01]  /*0e70*/  FFMA R35, R20.reuse, R8, R35 ;  /* 0x0000000814237223 */ /* 0x040fe20000000023 */
[----:B------:R-:W-:Y:S01]  /*0e80*/  FFMA R14, R20, R9, R19 ;  /* 0x00000009140e7223 */ /* 0x000fe20000000013 */
[----:B------:R-:W-:Y:S01]  /*0e90*/  FFMA R15, R12, R21, R15 ;  /* 0x000000150c0f7223 */ /* 0x000fe2000000000f */
[C---:B------:R-:W-:Y:S01]  /*0ea0*/  FFMA R13, R21.reuse, R13, R22 ;  /* 0x0000000d150d7223 */ /* 0x040fe20000000016 */
[----:B------:R-:W-:Y:S01]  /*0eb0*/  FFMA R25, R8, R21, R25 ;  /* 0x0000001508197223 */ /* 0x000fe20000000019 */
[----:B------:R-:W-:Y:S01]  /*0ec0*/  FFMA R28, R21, R9, R28 ;  /* 0x00000009151c7223 */ /* 0x000fe2000000001c */
[----:B------:R-:W-:Y:S04]  /*0ed0*/  LDS.128 R16, [R0+0x720] ;  /* 0x0007200000107984 */ /* 0x000fe80000000c00 */
[----:B------:R-:W0:Y:S04]  /*0ee0*/  LDS R8, [R4+0x71c] ;  /* 0x00071c0004087984 */ /* 0x000e280000000800 */
[----:B------:R-:W1:Y:S04]  /*0ef0*/  LDS.128 R20, [R4+0x720] ;  /* 0x0007200004147984 */ /* 0x000e680000000c00 */
[----:B------:R-:W2:Y:S01]  /*0f00*/  LDS R9, [R0+0x71c] ;  /* 0x00071c0000097984 */ /* 0x000ea20000000800 */
[----:B0-----:R-:W-:Y:S01]  /*0f10*/  FFMA R31, R16, R8, R31 ;  /* 0x00000008101f7223 */ /* 0x001fe2000000001f */
[C---:B------:R-:W-:Y:S01]  /*0f20*/  FFMA R19, R8.reuse, R18, R15 ;  /* 0x0000001208137223 */ /* 0x040fe2000000000f */
[----:B-1----:R-:W-:Y:S01]  /*0f30*/  FFMA R23, R8, R17, R34 ;  /* 0x0000001108177223 */ /* 0x002fe20000000022 */
[CC--:B------:R-:W-:Y:S01]  /*0f40*/  FFMA R32, R16.reuse, R20.reuse, R32 ;  /* 0x0000001410207223 */ /* 0x0c0fe20000000020 */
[----:B------:R-:W-:Y:S01]  /*0f50*/  FFMA R30, R16, R21, R30 ;  /* 0x00000015101e7223 */ /* 0x000fe2000000001e */
[----:B------:R-:W-:Y:S01]  /*0f60*/  FFMA R33, R20, R17, R33 ;  /* 0x0000001114217223 */ /* 0x000fe20000000021 */
[----:B--2---:R-:W-:Y:S01]  /*0f70*/  FFMA R26, R9, R20, R26 ;  /* 0x00000014091a7223 */ /* 0x004fe2000000001a */
[-C--:B------:R-:W-:Y:S01]  /*0f80*/  FFMA R35, R17, R21.reuse, R35 ;  /* 0x0000001511237223 */ /* 0x080fe20000000023 */
[C---:B------:R-:W-:Y:S01]  /*0f90*/  FFMA R29, R9.reuse, R8, R29 ;  /* 0x00000008091d7223 */ /* 0x040fe2000000001d */
[CC--:B------:R-:W-:Y:S01]  /*0fa0*/  FFMA R27, R9.reuse, R21.reuse, R27 ;  /* 0x00000015091b7223 */ /* 0x0c0fe2000000001b */
[-C--:B------:R-:W-:Y:S01]  /*0fb0*/  FFMA R34, R9, R22.reuse, R10 ;  /* 0x0000001609227223 */ /* 0x080fe2000000000a */
        /* <DEDUP_REMOVED lines=30> */
[----:B------:R-:W-:Y:S01]  /*11a0*/  FFMA R31, R21, R18, R31 ;  /* 0x00000012151f7223 */ /* 0x000fe2000000001f */
[----:B-1----:R-:W-:Y:S01]  /*11b0*/  FFMA R34, R17, R16, R34 ;  /* 0x0000001011227223 */ /* 0x002fe20000000022 */
[CC--:B------:R-:W-:Y:S01]  /*11c0*/  FFMA R32, R18.reuse, R22.reuse, R32 ;  /* 0x0000001612207223 */ /* 0x0c0fe20000000020 */
[----:B------:R-:W-:Y:S01]  /*11d0*/  FFMA R30, R18, R23, R30 ;  /* 0x00000017121e7223 */ /* 0x000fe2000000001e */
[----:B------:R-:W-:Y:S01]  /*11e0*/  FFMA R15, R21, R19, R8 ;  /* 0x00000013150f7223 */ /* 0x000fe20000000008 */
[C---:B------:R-:W-:Y:S01]  /*11f0*/  FFMA R33, R19.reuse, R22, R33 ;  /* 0x0000001613217223 */ /* 0x040fe20000000021 */
[----:B------:R-:W-:Y:S01]  /*1200*/  FFMA R35, R19, R23, R35 ;  /* 0x0000001713237223 */ /* 0x000fe20000000023 */
        /* <DEDUP_REMOVED lines=14> */
[C---:B-1----:R-:W-:Y:S01]  /*12f0*/  FFMA R27, R10.reuse, R8, R27 ;  /* 0x000000080a1b7223 */ /* 0x042fe2000000001b */
[----:B------:R-:W-:Y:S01]  /*1300*/  FFMA R34, R10, R9, R34 ;  /* 0x000000090a227223 */ /* 0x000fe20000000022 */
[----:B------:R-:W-:Y:S01]  /*1310*/  FFMA R30, R8, R11, R30 ;  /* 0x0000000b081e7223 */ /* 0x000fe2000000001e */
        /* <DEDUP_REMOVED lines=14> */
[----:B------:R-:W-:Y:S01]  /*1400*/  FFMA R19, R8, R17, R15 ;  /* 0x0000001108137223 */ /* 0x000fe2000000000f */
[CC--:B-1----:R-:W-:Y:S01]  /*1410*/  FFMA R32, R16.reuse, R20.reuse, R32 ;  /* 0x0000001410207223 */ /* 0x0c2fe20000000020 */
[----:B------:R-:W-:Y:S01]  /*1420*/  FFMA R30, R16, R21, R30 ;  /* 0x00000015101e7223 */ /* 0x000fe2000000001e */
[----:B------:R-:W-:Y:S01]  /*1430*/  FFMA R33, R20, R17, R33 ;  /* 0x0000001114217223 */ /* 0x000fe20000000021 */
[-C--:B------:R-:W-:Y:S01]  /*1440*/  FFMA R35, R17, R21.reuse, R35 ;  /* 0x0000001511237223 */ /* 0x080fe20000000023 */
[C---:B--2---:R-:W-:Y:S01]  /*1450*/  FFMA R26, R9.reuse, R20, R26 ;  /* 0x00000014091a7223 */ /* 0x044fe2000000001a */
[----:B------:R-:W-:Y:S01]  /*1460*/  FFMA R23, R8, R18, R12 ;  /* 0x0000001208177223 */ /* 0x000fe2000000000c */
        /* <DEDUP_REMOVED lines=32> */
[CC--:B------:R-:W-:Y:S01]  /*1670*/  FFMA R27, R17.reuse, R23.reuse, R27 ;  /* 0x00000017111b7223 */ /* 0x0c0fe2000000001b */
[C---:B------:R-:W-:Y:S01]  /*1680*/  FFMA R32, R18.reuse, R22, R32 ;  /* 0x0000001612207223 */ /* 0x040fe20000000020 */
[----:B-1----:R-:W-:Y:S01]  /*1690*/  FFMA R34, R17, R16, R34 ;  /* 0x0000001011227223 */ /* 0x002fe20000000022 */
[----:B------:R-:W-:Y:S01]  /*16a0*/  FFMA R33, R19, R22, R33 ;  /* 0x0000001613217223 */ /* 0x000fe20000000021 */
        /* <DEDUP_REMOVED lines=11> */
[----:B------:R-:W-:Y:S04]  /*1760*/  LDS.64 R12, [R4+0xe38] ;  /* 0x000e3800040c7984 */ /* 0x000fe80000000a00 */
[----:B------:R-:W0:Y:S04]  /*1770*/  LDS.64 R20, [R0+0xe40] ;  /* 0x000e400000147984 */ /* 0x000e280000000a00 */
[----:B------:R-:W1:Y:S01]  /*1780*/  LDS.64 R8, [R0+0xe38] ;  /* 0x000e380000087984 */ /* 0x000e620000000a00 */
[C---:B0-----:R-:W-:Y:S01]  /*1790*/  FFMA R23, R20.reuse, R12, R15 ;  /* 0x0000000c14177223 */ /* 0x041fe2000000000f */
[C---:B------:R-:W-:Y:S01]  /*17a0*/  FFMA R33, R20.reuse, R13, R33 ;  /* 0x0000000d14217223 */ /* 0x040fe20000000021 */
[C---:B------:R-:W-:Y:S01]  /*17b0*/  FFMA R35, R20.reuse, R18, R35 ;  /* 0x0000001214237223 */ /* 0x040fe20000000023 */
[----:B------:R-:W-:Y:S01]  /*17c0*/  FFMA R20, R20, R19, R10 ;  /* 0x0000001314147223 */ /* 0x000fe2000000000a */
[C---:B-1----:R-:W-:Y:S01]  /*17d0*/  FFMA R29, R8.reuse, R12, R29 ;  /* 0x0000000c081d7223 */ /* 0x042fe2000000001d */
[C---:B------:R-:W-:Y:S01]  /*17e0*/  FFMA R26, R8.reuse, R13, R26 ;  /* 0x0000000d081a7223 */ /* 0x040fe2000000001a */
[C---:B------:R-:W-:Y:S01]  /*17f0*/  FFMA R27, R8.reuse, R18, R27 ;  /* 0x00000012081b7223 */ /* 0x040fe2000000001b */
[----:B------:R-:W-:Y:S01]  /*1800*/  FFMA R34, R8, R19, R34 ;  /* 0x0000001308227223 */ /* 0x000fe20000000022 */
[----:B------:R-:W-:Y:S01]  /*1810*/  FFMA R31, R12, R9, R31 ;  /* 0x000000090c1f7223 */ /* 0x000fe2000000001f */
[C---:B------:R-:W-:Y:S01]  /*1820*/  FFMA R32, R9.reuse, R13, R32 ;  /* 0x0000000d09207223 */ /* 0x040fe20000000020 */
[----:B------:R-:W-:Y:S01]  /*1830*/  FFMA R30, R18, R9, R30 ;  /* 0x00000009121e7223 */ /* 0x000fe2000000001e */
[----:B------:R-:W-:Y:S01]  /*1840*/  FFMA R16, R9, R19, R11 ;  /* 0x0000001309107223 */ /* 0x000fe2000000000b */
[----:B------:R-:W-:Y:S01]  /*1850*/  FFMA R17, R12, R21, R17 ;  /* 0x000000150c117223 */ /* 0x000fe20000000011 */
[----:B------:R-:W-:Y:S01]  /*1860*/  LDS.128 R8, [R4+0xf40] ;  /* 0x000f400004087984 */ /* 0x000fe20000000c00 */
[C---:B------:R-:W-:Y:S01]  /*1870*/  FFMA R22, R21.reuse, R13, R22 ;  /* 0x0000000d15167223 */ /* 0x040fe20000000016 */
[----:B------:R-:W-:Y:S01]  /*1880*/  FFMA R25, R18, R21, R25 ;  /* 0x0000001512197223 */ /* 0x000fe20000000019 */
[----:B------:R-:W-:Y:S01]  /*1890*/  FFMA R28, R21, R19, R28 ;  /* 0x00000013151c7223 */ /* 0x000fe2000000001c */
[----:B------:R-:W-:Y:S04]  /*18a0*/  LDS R4, [R4+0xf3c] ;  /* 0x000f3c0004047984 */ /* 0x000fe80000000800 */
[----:B------:R-:W0:Y:S04]  /*18b0*/  LDS R11, [R0+0xf3c] ;  /* 0x000f3c00000b7984 */ /* 0x000e280000000800 */
[----:B------:R-:W1:Y:S01]  /*18c0*/  LDS.128 R12, [R0+0xf40] ;  /* 0x000f4000000c7984 */ /* 0x000e620000000c00 */
[C---:B0-----:R-:W-:Y:S01]  /*18d0*/  FFMA R29, R11.reuse, R4, R29 ;  /* 0x000000040b1d7223 */ /* 0x041fe2000000001d */
[C---:B------:R-:W-:Y:S01]  /*18e0*/  FFMA R26, R11.reuse, R8, R26 ;  /* 0x000000080b1a7223 */ /* 0x040fe2000000001a */
[CC--:B------:R-:W-:Y:S01]  /*18f0*/  FFMA R27, R11.reuse, R9.reuse, R27 ;  /* 0x000000090b1b7223 */ /* 0x0c0fe2000000001b */
[----:B------:R-:W-:Y:S01]  /*1900*/  FFMA R34, R11, R10, R34 ;  /* 0x0000000a0b227223 */ /* 0x000fe20000000022 */
[C---:B-1----:R-:W-:Y:S01]  /*1910*/  FFMA R31, R12.reuse, R4, R31 ;  /* 0x000000040c1f7223 */ /* 0x042fe2000000001f */
[C---:B------:R-:W-:Y:S01]  /*1920*/  FFMA R32, R12.reuse, R8, R32 ;  /* 0x000000080c207223 */ /* 0x040fe20000000020 */
[C---:B------:R-:W-:Y:S01]  /*1930*/  FFMA R30, R12.reuse, R9, R30 ;  /* 0x000000090c1e7223 */ /* 0x040fe2000000001e */
[-C--:B------:R-:W-:Y:S01]  /*1940*/  FFMA R16, R12, R10.reuse, R16 ;  /* 0x0000000a0c107223 */ /* 0x080fe20000000010 */
[-C--:B------:R-:W-:Y:S01]  /*1950*/  FFMA R23, R4, R13.reuse, R23 ;  /* 0x0000000d04177223 */ /* 0x080fe20000000017 */
[----:B------:R-:W-:Y:S01]  /*1960*/  FFMA R33, R8, R13, R33 ;  /* 0x0000000d08217223 */ /* 0x000fe20000000021 */
[CC--:B------:R-:W-:Y:S01]  /*1970*/  FFMA R35, R13.reuse, R9.reuse, R35 ;  /* 0x000000090d237223 */ /* 0x0c0fe20000000023 */
[----:B------:R-:W-:Y:S01]  /*1980*/  FFMA R20, R13, R10, R20 ;  /* 0x0000000a0d147223 */ /* 0x000fe20000000014 */
[-C--:B------:R-:W-:Y:S01]  /*1990*/  FFMA R17, R4, R14.reuse, R17 ;  /* 0x0000000e04117223 */ /* 0x080fe20000000011 */
[----:B------:R-:W-:Y:S01]  /*19a0*/  FFMA R22, R8, R14, R22 ;  /* 0x0000000e08167223 */ /* 0x000fe20000000016 */
[C---:B------:R-:W-:Y:S01]  /*19b0*/  FFMA R25, R14.reuse, R9, R25 ;  /* 0x000000090e197223 */ /* 0x040fe20000000019 */
[----:B------:R-:W-:Y:S01]  /*19c0*/  FFMA R28, R14, R10, R28 ;  /* 0x0000000a0e1c7223 */ /* 0x000fe2000000001c */
[----:B------:R-:W-:Y:S06]  /*19d0*/  BAR.SYNC.DEFER_BLOCKING 0x0 ;  /* 0x0000000000007b1d */ /* 0x000fec0000010000 */
[----:B------:R-:W-:Y:S05]  /*19e0*/  BRA.U !UP0, `(.L_x_14) ;  /* 0xffffffe908147547 */ /* 0x000fea000b83ffff */
.L_x_8:
[----:B------:R-:W0:Y:S01]  /*19f0*/  LDCU.64 UR8, c[0x0][0x398] ;  /* 0x00007300ff0877ac */ /* 0x000e220008000a00 */
[----:B------:R-:W1:Y:S01]  /*1a00*/  LDC.64 R2, c[0x0][0x390] ;  /* 0x0000e400ff027b82 */ /* 0x000e620000000a00 */
[C---:B------:R-:W-:Y:S02]  /*1a10*/  IADD3 R0, PT, PT, R7.reuse, 0x1, RZ ;  /* 0x0000000107007810 */ /* 0x040fe40007ffe0ff */
[C---:B------:R-:W-:Y:S02]  /*1a20*/  IADD3 R4, PT, PT, R7.reuse, 0x2, RZ ;  /* 0x0000000207047810 */ /* 0x040fe40007ffe0ff */
[C---:B------:R-:W-:Y:S02]  /*1a30*/  IADD3 R8, PT, PT, R24.reuse, 0x1, RZ ;  /* 0x0000000118087810 */ /* 0x040fe40007ffe0ff */
[----:B0-----:R-:W-:Y:S01]  /*1a40*/  ISETP.GE.AND P2, PT, R7, UR9, PT ;  /* 0x0000000907007c0c */ /* 0x001fe2000bf46270 */
[----:B------:R-:W-:Y:S01]  /*1a50*/  IMAD R9, R24, UR9, R7 ;  /* 0x0000000918097c24 */ /* 0x000fe2000f8e0207 */
[----:B------:R-:W-:-:S02]  /*1a60*/  ISETP.GE.AND P3, PT, R0, UR9, PT ;  /* 0x0000000900007c0c */ /* 0x000fc4000bf66270 */
[----:B------:R-:W-:Y:S02]  /*1a70*/  ISETP.GE.AND P0, PT, R4, UR9, PT ;  /* 0x0000000904007c0c */ /* 0x000fe4000bf06270 */
[C---:B------:R-:W-:Y:S01]  /*1a80*/  ISETP.GE.OR P4, PT, R24.reuse, UR8, P2 ;  /* 0x0000000818007c0c */ /* 0x040fe20009786670 */
[----:B-1----:R-:W-:Y:S01]  /*1a90*/  IMAD.WIDE R4, R9, 0x4, R2 ;  /* 0x0000000409047825 */ /* 0x002fe200078e0202 */
[C---:B------:R-:W-:Y:S02]  /*1aa0*/  ISETP.GE.OR P6, PT, R24.reuse, UR8, P3 ;  /* 0x0000000818007c0c */ /* 0x040fe40009fc6670 */
[----:B------:R-:W-:Y:S02]  /*1ab0*/  ISETP.GE.OR P5, PT, R24, UR8, P0 ;  /* 0x0000000818007c0c */ /* 0x000fe400087a6670 */
[----:B------:R-:W-:Y:S02]  /*1ac0*/  IADD3 R7, PT, PT, R7, 0x3, RZ ;  /* 0x0000000307077810 */ /* 0x000fe40007ffe0ff */
[----:B------:R-:W-:-:S02]  /*1ad0*/  IADD3 R9, PT, PT, R9, UR9, RZ ;  /* 0x0000000909097c10 */ /* 0x000fc4000fffe0ff */
[----:B------:R-:W-:Y:S02]  /*1ae0*/  ISETP.GE.AND P1, PT, R7, UR9, PT ;  /* 0x0000000907007c0c */ /* 0x000fe4000bf26270 */
[C---:B------:R-:W-:Y:S01]  /*1af0*/  IADD3 R0, PT, PT, R24.reuse, 0x2, RZ ;  /* 0x0000000218007810 */ /* 0x040fe20007ffe0ff */
[----:B------:R0:W-:Y:S01]  /*1b00*/  @!P4 STG.E desc[UR10][R4.64], R29 ;  /* 0x0000001d0400c986 */ /* 0x0001e2000c10190a */
[----:B------:R-:W-:Y:S01]  /*1b10*/  ISETP.GE.OR P4, PT, R24, UR8, P1 ;  /* 0x0000000818007c0c */ /* 0x000fe20008f86670 */
[C---:B------:R-:W-:Y:S01]  /*1b20*/  IMAD.WIDE R6, R9.reuse, 0x4, R2 ;  /* 0x0000000409067825 */ /* 0x040fe200078e0202 */
[----:B------:R-:W-:Y:S01]  /*1b30*/  IADD3 R11, PT, PT, R9, UR9, RZ ;  /* 0x00000009090b7c10 */ /* 0x000fe2000fffe0ff */
[----:B------:R0:W-:Y:S01]  /*1b40*/  @!P6 STG.E desc[UR10][R4.64+0x4], R26 ;  /* 0x0000041a0400e986 */ /* 0x0001e2000c10190a */
[----:B------:R-:W-:Y:S02]  /*1b50*/  ISETP.GE.OR P6, PT, R8, UR8, P2 ;  /* 0x0000000808007c0c */ /* 0x000fe400097c6670 */
[----:B------:R-:W-:Y:S01]  /*1b60*/  IADD3 R24, PT, PT, R24, 0x3, RZ ;  /* 0x0000000318187810 */ /* 0x000fe20007ffe0ff */
[----:B------:R0:W-:Y:S01]  /*1b70*/  @!P5 STG.E desc[UR10][R4.64+0x8], R27 ;  /* 0x0000081b0400d986 */ /* 0x0001e2000c10190a */
[----:B------:R-:W-:-:S05]  /*1b80*/  ISETP.GE.OR P5, PT, R8, UR8, P3 ;  /* 0x0000000808007c0c */ /* 0x000fca0009fa6670 */
[----:B------:R0:W-:Y:S01]  /*1b90*/  @!P4 STG.E desc[UR10][R4.64+0xc], R34 ;  /* 0x00000c220400c986 */ /* 0x0001e2000c10190a */
[----:B------:R-:W-:-:S03]  /*1ba0*/  ISETP.GE.OR P4, PT, R8, UR8, P0 ;  /* 0x0000000808007c0c */ /* 0x000fc60008786670 */
[----:B------:R0:W-:Y:S01]  /*1bb0*/  @!P6 STG.E desc[UR10][R6.64], R31 ;  /* 0x0000001f0600e986 */ /* 0x0001e2000c10190a */
[----:B------:R-:W-:Y:S01]  /*1bc0*/  ISETP.GE.OR P6, PT, R8, UR8, P1 ;  /* 0x0000000808007c0c */ /* 0x000fe20008fc6670 */
[C-C-:B------:R-:W-:Y:S01]  /*1bd0*/  IMAD.WIDE R8, R11.reuse, 0x4, R2.reuse ;  /* 0x000000040b087825 */ /* 0x140fe200078e0202 */
[----:B------:R-:W-:Y:S01]  /*1be0*/  IADD3 R11, PT, PT, R11, UR9, RZ ;  /* 0x000000090b0b7c10 */ /* 0x000fe2000fffe0ff */
[----:B------:R0:W-:Y:S01]  /*1bf0*/  @!P5 STG.E desc[UR10][R6.64+0x4], R32 ;  /* 0x000004200600d986 */ /* 0x0001e2000c10190a */
[----:B------:R-:W-:Y:S02]  /*1c00*/  ISETP.GE.OR P5, PT, R0, UR8, P2 ;  /* 0x0000000800007c0c */ /* 0x000fe400097a6670 */
[----:B------:R-:W-:Y:S01]  /*1c10*/  ISETP.GE.OR P2, PT, R24, UR8, P2 ;  /* 0x0000000818007c0c */ /* 0x000fe20009746670 */
[----:B------:R-:W-:Y:S02]  /*1c20*/  IMAD.WIDE R2, R11, 0x4, R2 ;  /* 0x000000040b027825 */ /* 0x000fe400078e0202 */
[----:B------:R0:W-:Y:S01]  /*1c30*/  @!P4 STG.E desc[UR10][R6.64+0x8], R30 ;  /* 0x0000081e0600c986 */ /* 0x0001e2000c10190a */
[----:B------:R-:W-:-:S02]  /*1c40*/  ISETP.GE.OR P4, PT, R0, UR8, P3 ;  /* 0x0000000800007c0c */ /* 0x000fc40009f86670 */
[----:B------:R-:W-:Y:S01]  /*1c50*/  ISETP.GE.OR P3, PT, R24, UR8, P3 ;  /* 0x0000000818007c0c */ /* 0x000fe20009f66670 */
[----:B------:R0:W-:Y:S01]  /*1c60*/  @!P6 STG.E desc[UR10][R6.64+0xc], R16 ;  /* 0x00000c100600e986 */ /* 0x0001e2000c10190a */
[----:B------:R-:W-:Y:S02]  /*1c70*/  ISETP.GE.OR P6, PT, R0, UR8, P1 ;  /* 0x0000000800007c0c */ /* 0x000fe40008fc6670 */
[----:B------:R-:W-:Y:S01]  /*1c80*/  ISETP.GE.OR P1, PT, R24, UR8, P1 ;  /* 0x0000000818007c0c */ /* 0x000fe20008f26670 */
[----:B------:R0:W-:Y:S01]  /*1c90*/  @!P5 STG.E desc[UR10][R8.64], R23 ;  /* 0x000000170800d986 */ /* 0x0001e2000c10190a */
[----:B------:R-:W-:Y:S02]  /*1ca0*/  ISETP.GE.OR P5, PT, R0, UR8, P0 ;  /* 0x0000000800007c0c */ /* 0x000fe400087a6670 */
[----:B------:R-:W-:-:S03]  /*1cb0*/  ISETP.GE.OR P0, PT, R24, UR8, P0 ;  /* 0x0000000818007c0c */ /* 0x000fc60008706670 */
[----:B------:R0:W-:Y:S04]  /*1cc0*/  @!P4 STG.E desc[UR10][R8.64+0x4], R33 ;  /* 0x000004210800c986 */ /* 0x0001e8000c10190a */
[----:B------:R0:W-:Y:S04]  /*1cd0*/  @!P6 STG.E desc[UR10][R8.64+0xc], R20 ;  /* 0x00000c140800e986 */ /* 0x0001e8000c10190a */
[----:B------:R0:W-:Y:S04]  /*1ce0*/  @!P5 STG.E desc[UR10][R8.64+0x8], R35 ;  /* 0x000008230800d986 */ /* 0x0001e8000c10190a */
[----:B------:R0:W-:Y:S04]  /*1cf0*/  @!P2 STG.E desc[UR10][R2.64], R17 ;  /* 0x000000110200a986 */ /* 0x0001e8000c10190a */
[----:B------:R0:W-:Y:S04]  /*1d00*/  @!P3 STG.E desc[UR10][R2.64+0x4], R22 ;  /* 0x000004160200b986 */ /* 0x0001e8000c10190a */
[----:B------:R0:W-:Y:S01]  /*1d10*/  @!P0 STG.E desc[UR10][R2.64+0x8], R25 ;  /* 0x0000081902008986 */ /* 0x0001e2000c10190a */
[----:B------:R-:W-:Y:S05]  /*1d20*/  @P1 EXIT ;  /* 0x000000000000194d */ /* 0x000fea0003800000 */
[----:B------:R-:W-:Y:S01]  /*1d30*/  STG.E desc[UR10][R2.64+0xc], R28 ;  /* 0x00000c1c02007986 */ /* 0x000fe2000c10190a */
[----:B------:R-:W-:Y:S05]  /*1d40*/  EXIT ;  /* 0x000000000000794d */ /* 0x000fea0003800000 */
.L_x_15:
        /* <DEDUP_REMOVED lines=11> */
.L_x_22:


//--------------------- .text._Z16configurableGemmILi64ELi64ELi16ELi2ELi2EEvPKfS1_Pfiii --------------------------
	.section	.text._Z16configurableGemmILi64ELi64ELi16ELi2ELi2EEvPKfS1_Pfiii,"ax",@progbits
	.align	128
        .global         _Z16configurableGemmILi64ELi64ELi16ELi2ELi2EEvPKfS1_Pfiii
        .type           _Z16configurableGemmILi64ELi64ELi16ELi2ELi2EEvPKfS1_Pfiii,@function
        .size           _Z16configurableGemmILi64ELi64ELi16ELi2ELi2EEvPKfS1_Pfiii,(.L_x_23 - _Z16configurableGemmILi64ELi64ELi16ELi2ELi2EEvPKfS1_Pfiii)
        .other          _Z16configurableGemmILi64ELi64ELi16ELi2ELi2EEvPKfS1_Pfiii,@"STO_CUDA_ENTRY STV_DEFAULT"
_Z16configurableGemmILi64ELi64ELi16ELi2ELi2EEvPKfS1_Pfiii:
.text._Z16configurableGemmILi64ELi64ELi16ELi2ELi2EEvPKfS1_Pfiii:
[----:B------:R-:W-:Y:S01]  /*0000*/  LDC R1, c[0x0][0x37c] ;  /* 0x0000df00ff017b82 */ /* 0x000fe20000000800 */
[----:B------:R-:W0:Y:S07]  /*0010*/  S2R R15, SR_TID.Y ;  /* 0x00000000000f7919 */ /* 0x000e2e0000002200 */
[----:B------:R-:W1:Y:S01]  /*0020*/  S2UR UR4, SR_CTAID.Y ;  /* 0x00000000000479c3 */ /* 0x000e620000002600 */
[----:B------:R-:W2:Y:S01]  /*0030*/  LDCU UR8, c[0x0][0x3a0] ;  /* 0x00007400ff0877ac */ /* 0x000ea20008000800 */
[----:B------:R-:W-:Y:S01]  /*0040*/  CS2R R20, SRZ ;  /* 0x0000000000147805 */ /* 0x000fe2000001ff00 */
[----:B------:R-:W3:Y:S01]  /*0050*/  S2R R10, SR_TID.X ;  /* 0x00000000000a7919 */ /* 0x000ee20000002100 */
[----:B------:R-:W-:Y:S01]  /*0060*/  CS2R R18, SRZ ;  /* 0x0000000000127805 */ /* 0x000fe2000001ff00 */
[----:B------:R-:W4:Y:S03]  /*0070*/  LDCU.64 UR6, c[0x0][0x358] ;  /* 0x00006b00ff0677ac */ /* 0x000f260008000a00 */
[----:B------:R-:W5:Y:S01]  /*0080*/  S2UR UR5, SR_CTAID.X ;  /* 0x00000000000579c3 */ /* 0x000f620000002500 */
[----:B--2---:R-:W-:-:S02]  /*0090*/  UISETP.GE.AND UP0, UPT, UR8, 0x1, UPT ;  /* 0x000000010800788c */ /* 0x004fc4000bf06270 */
[----:B-1----:R-:W-:-:S06]  /*00a0*/  USHF.L.U32 UR4, UR4, 0x6, URZ ;  /* 0x0000000604047899 */ /* 0x002fcc00080006ff */
[----:B0-----:R-:W-:Y:S01]  /*00b0*/  LEA R13, R15, UR4, 0x1 ;  /* 0x000000040f0d7c11 */ /* 0x001fe2000f8e08ff */
[----:B-----5:R-:W-:-:S06]  /*00c0*/  USHF.L.U32 UR5, UR5, 0x6, URZ ;  /* 0x0000000605057899 */ /* 0x020fcc00080006ff */
[----:B---3--:R-:W-:Y:S01]  /*00d0*/  LEA R2, R10, UR5, 0x1 ;  /* 0x000000050a027c11 */ /* 0x008fe2000f8e08ff */
[----:B----4-:R-:W-:Y:S06]  /*00e0*/  BRA.U !UP0, `(.L_x_16) ;  /* 0x00000009089c7547 */ /* 0x010fec000b800000 */
[----:B------:R-:W0:Y:S01]  /*00f0*/  S2R R9, SR_CgaCtaId ;  /* 0x0000000000097919 */ /* 0x000e220000008800 */
[----:B------:R-:W1:Y:S01]  /*0100*/  LDC R11, c[0x0][0x39c] ;  /* 0x0000e700ff0b7b82 */ /* 0x000e620000000800 */
[----:B------:R-:W-:Y:S01]  /*0110*/  MOV R6, 0x400 ;  /* 0x0000040000067802 */ /* 0x000fe20000000f00 */
[----:B------:R-:W-:Y:S01]  /*0120*/  HFMA2 R21, -RZ, RZ, 0, 0 ;  /* 0x00000000ff157431 */ /* 0x000fe200000001ff */
[----:B------:R-:W-:Y:S01]  /*0130*/  LEA R3, R15, R10, 0x5 ;  /* 0x0000000a0f037211 */ /* 0x000fe200078e28ff */
[----:B------:R-:W2:Y:S01]  /*0140*/  LDCU UR10, c[0x0][0x39c] ;  /* 0x00007380ff0a77ac */ /* 0x000ea20008000800 */
[----:B------:R-:W-:Y:S02]  /*0150*/  IADD3 R0, PT, PT, R6, 0x1040, RZ ;  /* 0x0000104006007810 */ /* 0x000fe40007ffe0ff */
[----:B------:R-:W-:Y:S01]  /*0160*/  SHF.R.U32.HI R4, RZ, 0x6, R3 ;  /* 0x00000006ff047819 */ /* 0x000fe20000011603 */
[----:B------:R-:W3:Y:S01]  /*0170*/  LDC R5, c[0x0][0x39c] ;  /* 0x0000e700ff057b82 */ /* 0x000ee20000000800 */
[----:B------:R-:W-:Y:S01]  /*0180*/  LOP3.LUT R12, R3, 0x3f, RZ, 0xc0, !PT ;  /* 0x0000003f030c7812 */ /* 0x000fe200078ec0ff */
[----:B------:R-:W4:Y:S01]  /*0190*/  LDCU UR11, c[0x0][0x3a0] ;  /* 0x00007400ff0b77ac */ /* 0x000f220008000800 */
[----:B------:R-:W0:Y:S01]  /*01a0*/  LDCU UR9, c[0x0][0x398] ;  /* 0x00007300ff0977ac */ /* 0x000e220008000800 */
[----:B-1----:R-:W-:Y:S01]  /*01b0*/  IMAD R11, R4, R11, UR5 ;  /* 0x00000005040b7e24 */ /* 0x002fe2000f8e020b */
[----:B0-----:R-:W-:-:S02]  /*01c0*/  LEA R7, R9, R0, 0x18 ;  /* 0x0000000009077211 */ /* 0x001fc400078ec0ff */
[----:B------:R-:W-:Y:S02]  /*01d0*/  SHF.L.U32 R0, R3, 0x2, RZ ;  /* 0x0000000203007819 */ /* 0x000fe400000006ff */
[----:B------:R-:W-:Y:S01]  /*01e0*/  LEA R6, R9, R6, 0x18 ;  /* 0x0000000609067211 */ /* 0x000fe200078ec0ff */
[----:B------:R-:W-:Y:S01]  /*01f0*/  IMAD R8, R4, 0x104, R7 ;  /* 0x0000010404087824 */ /* 0x000fe200078e0207 */
[----:B------:R-:W-:Y:S02]  /*0200*/  LOP3.LUT R9, R0, 0xfc, RZ, 0xc0, !PT ;  /* 0x000000fc00097812 */ /* 0x000fe400078ec0ff */
[----:B------:R-:W-:Y:S02]  /*0210*/  LEA R7, R10, R7, 0x3 ;  /* 0x000000070a077211 */ /* 0x000fe400078e18ff */
[----:B------:R-:W-:Y:S02]  /*0220*/  IADD3 R8, PT, PT, R8, R9, RZ ;  /* 0x0000000908087210 */ /* 0x000fe40007ffe0ff */
[C---:B------:R-:W-:Y:S01]  /*0230*/  IADD3 R9, PT, PT, R12.reuse, UR4, RZ ;  /* 0x000000040c097c10 */ /* 0x040fe2000fffe0ff */
[----:B------:R-:W-:Y:S01]  /*0240*/  UMOV UR4, URZ ;  /* 0x000000ff00047c82 */ /* 0x000fe20008000000 */
[----:B------:R-:W-:-:S02]  /*0250*/  IADD3 R0, PT, PT, R12, R11, RZ ;  /* 0x0000000b0c007210 */ /* 0x000fc40007ffe0ff */
[----:B------:R-:W-:Y:S01]  /*0260*/  LEA R10, R15, R6, 0x3 ;  /* 0x000000060f0a7211 */ /* 0x000fe200078e18ff */
[----:B------:R-:W-:Y:S01]  /*0270*/  IMAD R11, R9, UR8, R4 ;  /* 0x00000008090b7c24 */ /* 0x000fe2000f8e0204 */
[----:B--234-:R-:W-:-:S07]  /*0280*/  IADD3 R12, PT, PT, R12, UR5, RZ ;  /* 0x000000050c0c7c10 */ /* 0x01cfce000fffe0ff */
.L_x_19:
[----:B------:R-:W-:Y:S01]  /*0290*/  ISETP.GT.U32.AND P0, PT, R3, 0x3ff, PT ;  /* 0x000003ff0300780c */ /* 0x000fe20003f04070 */
[----:B------:R-:W-:-:S12]  /*02a0*/  BSSY.RECONVERGENT B0, `(.L_x_17) ;  /* 0x0000013000007945 */ /* 0x000fd80003800200 */
[----:B------:R-:W-:Y:S05]  /*02b0*/  @P0 BRA `(.L_x_18) ;  /* 0x0000000000440947 */ /* 0x000fea0003800000 */
[----:B------:R-:W-:Y:S02]  /*02c0*/  ISETP.GE.AND P0, PT, R4, UR11, PT ;  /* 0x0000000b04007c0c */ /* 0x000fe4000bf06270 */
[----:B------:R-:W-:Y:S02]  /*02d0*/  CS2R R22, SRZ ;  /* 0x0000000000167805 */ /* 0x000fe4000001ff00 */
[----:B------:R-:W-:Y:S02]  /*02e0*/  ISETP.GE.OR P1, PT, R9, UR9, P0 ;  /* 0x0000000909007c0c */ /* 0x000fe40008726670 */
[----:B------:R-:W-:-:S11]  /*02f0*/  ISETP.GE.OR P0, PT, R12, UR10, P0 ;  /* 0x0000000a0c007c0c */ /* 0x000fd60008706670 */
[----:B------:R-:W0:Y:S08]  /*0300*/  @!P1 LDC.64 R16, c[0x0][0x380] ;  /* 0x0000e000ff109b82 */ /* 0x000e300000000a00 */
[----:B------:R-:W1:Y:S01]  /*0310*/  @!P0 LDC.64 R14, c[0x0][0x388] ;  /* 0x0000e200ff0e8b82 */ /* 0x000e620000000a00 */
[----:B0-----:R-:W-:-:S05]  /*0320*/  @!P1 IMAD.WIDE.U32 R16, R11, 0x4, R16 ;  /* 0x000000040b109825 */ /* 0x001fca00078e0010 */
[----:B------:R-:W2:Y:S01]  /*0330*/  @!P1 LDG.E.CONSTANT R22, desc[UR6][R16.64] ;  /* 0x0000000610169981 */ /* 0x000ea2000c1e9900 */
[----:B-1----:R-:W-:-:S05]  /*0340*/  @!P0 IMAD.WIDE R14, R0, 0x4, R14 ;  /* 0x00000004000e8825 */ /* 0x002fca00078e020e */
[----:B------:R-:W3:Y:S01]  /*0350*/  @!P0 LDG.E.CONSTANT R23, desc[UR6][R14.64] ;  /* 0x000000060e178981 */ /* 0x000ee2000c1e9900 */
[----:B------:R-:W-:Y:S02]  /*0360*/  SHF.R.U32.HI R25, RZ, 0x6, R3 ;  /* 0x00000006ff197819 */ /* 0x000fe40000011603 */
[----:B------:R-:W-:-:S03]  /*0370*/  SHF.L.U32 R26, R3, 0x2, RZ ;  /* 0x00000002031a7819 */ /* 0x000fc600000006ff */
[----:B------:R-:W-:Y:S01]  /*0380*/  IMAD R24, R25, 0x104, R6 ;  /* 0x0000010419187824 */ /* 0x000fe200078e0206 */
[----:B------:R-:W-:-:S04]  /*0390*/  LOP3.LUT R25, R26, 0xfc, RZ, 0xc0, !PT ;  /* 0x000000fc1a197812 */ /* 0x000fc800078ec0ff */
[----:B------:R-:W-:-:S05]  /*03a0*/  IADD3 R25, PT, PT, R25, R24, RZ ;  /* 0x0000001819197210 */ /* 0x000fca0007ffe0ff */
[----:B--2---:R0:W-:Y:S04]  /*03b0*/  STS [R25], R22 ;  /* 0x0000001619007388 */ /* 0x0041e80000000800 */
[----:B---3--:R0:W-:Y:S02]  /*03c0*/  STS [R8], R23 ;  /* 0x0000001708007388 */ /* 0x0081e40000000800 */
.L_x_18:
[----:B------:R-:W-:Y:S05]  /*03d0*/  BSYNC.RECONVERGENT B0 ;  /* 0x0000000000007941 */ /* 0x000fea0003800200 */
.L_x_17:
[----:B------:R-:W-:Y:S01]  /*03e0*/  BAR.SYNC.DEFER_BLOCKING 0x0 ;  /* 0x0000000000007b1d */ /* 0x000fe20000010000 */
[----:B------:R-:W-:Y:S01]  /*03f0*/  UIADD3 UR4, UPT, UPT, UR4, 0x10, URZ ;  /* 0x0000001004047890 */ /* 0x000fe2000fffe0ff */
[----:B------:R-:W-:Y:S02]  /*0400*/  LEA R0, R5, R0, 0x4 ;  /* 0x0000000005007211 */ /* 0x000fe400078e20ff */
[----:B------:R-:W-:Y:S01]  /*0410*/  IADD3 R11, PT, PT, R11, 0x10, RZ ;  /* 0x000000100b0b7810 */ /* 0x000fe20007ffe0ff */
[----:B------:R-:W-:Y:S01]  /*0420*/  UISETP.GE.AND UP0, UPT, UR4, UR11, UPT ;  /* 0x0000000b0400728c */ /* 0x000fe2000bf06270 */
[----:B------:R-:W-:Y:S01]  /*0430*/  IADD3 R4, PT, PT, R4, 0x10, RZ ;  /* 0x0000001004047810 */ /* 0x000fe20007ffe0ff */
[----:B------:R-:W-:Y:S04]  /*0440*/  LDS.64 R14, [R10] ;  /* 0x000000000a0e7984 */ /* 0x000fe80000000a00 */
[----:B------:R-:W1:Y:S04]  /*0450*/  LDS.64 R16, [R7] ;  /* 0x0000000007107984 */ /* 0x000e680000000a00 */
[----:B0-----:R-:W-:Y:S04]  /*0460*/  LDS R25, [R10+0x104] ;  /* 0x000104000a197984 */ /* 0x001fe80000000800 */
[----:B------:R-:W0:Y:S04]  /*0470*/  LDS R22, [R7+0x104] ;  /* 0x0001040007167984 */ /* 0x000e280000000800 */
[----:B------:R-:W2:Y:S04]  /*0480*/  LDS R23, [R10+0x108] ;  /* 0x000108000a177984 */ /* 0x000ea80000000800 */
[----:B------:R-:W3:Y:S01]  /*0490*/  LDS R24, [R7+0x108] ;  /* 0x0001080007187984 */ /* 0x000ee20000000800 */
[C---:B-1----:R-:W-:Y:S01]  /*04a0*/  FFMA R26, R14.reuse, R16, R21 ;  /* 0x000000100e1a7223 */ /* 0x042fe20000000015 */
[----:B------:R-:W-:Y:S01]  /*04b0*/  FFMA R21, R14, R17, R18 ;  /* 0x000000110e157223 */ /* 0x000fe20000000012 */
[----:B------:R-:W-:Y:S01]  /*04c0*/  FFMA R18, R16, R15, R19 ;  /* 0x0000000f10127223 */ /* 0x000fe20000000013 */
[----:B------:R-:W-:Y:S01]  /*04d0*/  FFMA R20, R15, R17, R20 ;  /* 0x000000110f147223 */ /* 0x000fe20000000014 */
[----:B------:R-:W-:Y:S04]  /*04e0*/  LDS R19, [R10+0x310] ;  /* 0x000310000a137984 */ /* 0x000fe80000000800 */
[----:B------:R-:W-:Y:S01]  /*04f0*/  LDS.64 R14, [R10+0x208] ;  /* 0x000208000a0e7984 */ /* 0x000fe20000000a00 */
[----:B0-----:R-:W-:-:S03]  /*0500*/  FFMA R27, R25, R22, R26 ;  /* 0x00000016191b7223 */ /* 0x001fc6000000001a */
[----:B------:R-:W0:Y:S01]  /*0510*/  LDS.64 R16, [R7+0x208] ;  /* 0x0002080007107984 */ /* 0x000e220000000a00 */
[----:B--2---:R-:W-:Y:S01]  /*0520*/  FFMA R29, R23, R22, R18 ;  /* 0x00000016171d7223 */ /* 0x004fe20000000012 */
[-C--:B---3--:R-:W-:Y:S01]  /*0530*/  FFMA R26, R25, R24.reuse, R21 ;  /* 0x00000018191a7223 */ /* 0x088fe20000000015 */
[----:B------:R-:W-:Y:S01]  /*0540*/  FFMA R24, R23, R24, R20 ;  /* 0x0000001817187223 */ /* 0x000fe20000000014 */
[----:B------:R-:W1:Y:S04]  /*0550*/  LDS R18, [R7+0x30c] ;  /* 0x00030c0007127984 */ /* 0x000e680000000800 */
[----:B------:R-:W2:Y:S04]  /*0560*/  LDS R21, [R10+0x30c] ;  /* 0x00030c000a157984 */ /* 0x000ea80000000800 */
[----:B------:R-:W3:Y:S01]  /*0570*/  LDS R20, [R7+0x310] ;  /* 0x0003100007147984 */ /* 0x000ee20000000800 */
[C---:B0-----:R-:W-:Y:S01]  /*0580*/  FFMA R23, R14.reuse, R17, R26 ;  /* 0x000000110e177223 */ /* 0x041fe2000000001a */
[----:B------:R-:W-:Y:S01]  /*0590*/  FFMA R22, R14, R16, R27 ;  /* 0x000000100e167223 */ /* 0x000fe2000000001b */
[----:B------:R-:W-:Y:S01]  /*05a0*/  FFMA R26, R16, R15, R29 ;  /* 0x0000000f101a7223 */ /* 0x000fe2000000001d */
[----:B------:R-:W-:-:S02]  /*05b0*/  FFMA R24, R15, R17, R24 ;  /* 0x000000110f187223 */ /* 0x000fc40000000018 */
[----:B------:R-:W-:Y:S01]  /*05c0*/  LDS.64 R14, [R10+0x410] ;  /* 0x000410000a0e7984 */ /* 0x000fe20000000a00 */
[----:B-1----:R-:W-:-:S03]  /*05d0*/  FFMA R27, R19, R18, R26 ;  /* 0x00000012131b7223 */ /* 0x002fc6000000001a */
[----:B------:R-:W0:Y:S01]  /*05e0*/  LDS.64 R16, [R7+0x410] ;  /* 0x0004100007107984 */ /* 0x000e220000000a00 */
[----:B--2---:R-:W-:-:S03]  /*05f0*/  FFMA R25, R21, R18, R22 ;  /* 0x0000001215197223 */ /* 0x004fc60000000016 */
[----:B------:R-:W-:Y:S01]  /*0600*/  LDS R18, [R7+0x514] ;  /* 0x0005140007127984 */ /* 0x000fe20000000800 */
[-C--:B---3--:R-:W-:Y:S01]  /*0610*/  FFMA R26, R21, R20.reuse, R23 ;  /* 0x00000014151a7223 */ /* 0x088fe20000000017 */
[----:B------:R-:W-:Y:S02]  /*0620*/  FFMA R24, R19, R20, R24 ;  /* 0x0000001413187223 */ /* 0x000fe40000000018 */
        /* <DEDUP_REMOVED lines=21> */
[----:B------:R-:W-:Y:S04]  /*0780*/  LDS.64 R14, [R10+0x820] ;  /* 0x000820000a0e7984 */ /* 0x000fe80000000a00 */
[----:B------:R-:W0:Y:S01]  /*0790*/  LDS.64 R16, [R7+0x820] ;  /* 0x0008200007107984 */ /* 0x000e220000000a00 */
[-C--:B-1----:R-:W-:Y:S01]  /*07a0*/  FFMA R27, R19, R18.reuse, R26 ;  /* 0x00000012131b7223 */ /* 0x082fe2000000001a */
[C---:B--2---:R-:W-:Y:S02]  /*07b0*/  FFMA R25, R21.reuse, R18, R22 ;  /* 0x0000001215197223 */ /* 0x044fe40000000016 */
[----:B------:R-:W-:Y:S01]  /*07c0*/  LDS R18, [R7+0x924] ;  /* 0x0009240007127984 */ /* 0x000fe20000000800 */
[-C--:B---3--:R-:W-:Y:S01]  /*07d0*/  FFMA R26, R21, R20.reuse, R23 ;  /* 0x00000014151a7223 */ /* 0x088fe20000000017 */
[----:B------:R-:W-:-:S02]  /*07e0*/  FFMA R24, R19, R20, R24 ;  /* 0x0000001413187223 */ /* 0x000fc40000000018 */
        /* <DEDUP_REMOVED lines=45> */
[----:B0-----:R-:W-:Y:S01]  /*0ac0*/  FFMA R25, R14, R16, R25 ;  /* 0x000000100e197223 */ /* 0x001fe20000000019 */
[----:B------:R-:W-:Y:S01]  /*0ad0*/  FFMA R27, R16, R15, R27 ;  /* 0x0000000f101b7223 */ /* 0x000fe2000000001b */
[-C--:B------:R-:W-:Y:S01]  /*0ae0*/  FFMA R22, R14, R17.reuse, R22 ;  /* 0x000000110e167223 */ /* 0x080fe20000000016 */
[----:B------:R-:W-:Y:S01]  /*0af0*/  FFMA R24, R15, R17, R24 ;  /* 0x000000110f187223 */ /* 0x000fe20000000018 */
[-C--:B-1----:R-:W-:Y:S01]  /*0b00*/  FFMA R21, R18, R19.reuse, R25 ;  /* 0x0000001312157223 */ /* 0x082fe20000000019 */
[----:B--2---:R-:W-:Y:S01]  /*0b10*/  FFMA R19, R20, R19, R27 ;  /* 0x0000001314137223 */ /* 0x004fe2000000001b */
[-C--:B---3--:R-:W-:Y:S01]  /*0b20*/  FFMA R18, R18, R23.reuse, R22 ;  /* 0x0000001712127223 */ /* 0x088fe20000000016 */
[----:B------:R-:W-:Y:S01]  /*0b30*/  FFMA R20, R20, R23, R24 ;  /* 0x0000001714147223 */ /* 0x000fe20000000018 */
[----:B------:R-:W-:Y:S06]  /*0b40*/  BAR.SYNC.DEFER_BLOCKING 0x0 ;  /* 0x0000000000007b1d */ /* 0x000fec0000010000 */
[----:B------:R-:W-:Y:S05]  /*0b50*/  BRA.U !UP0, `(.L_x_19) ;  /* 0xfffffff508cc7547 */ /* 0x000fea000b83ffff */
.L_x_16:
[----:B------:R-:W0:Y:S01]  /*0b60*/  LDCU.64 UR12, c[0x0][0x398] ;  /* 0x00007300ff0c77ac */ /* 0x000e220008000a00 */
[----:B------:R-:W1:Y:S01]  /*0b70*/  LDC.64 R4, c[0x0][0x390] ;  /* 0x0000e400ff047b82 */ /* 0x000e620000000a00 */
[C---:B------:R-:W-:Y:S02]  /*0b80*/  IADD3 R0, PT, PT, R2.reuse, 0x1, RZ ;  /* 0x0000000102007810 */ /* 0x040fe40007ffe0ff */
[----:B0-----:R-:W-:Y:S01]  /*0b90*/  ISETP.GE.AND P1, PT, R2, UR13, PT ;  /* 0x0000000d02007c0c */ /* 0x001fe2000bf26270 */
[C---:B------:R-:W-:Y:S01]  /*0ba0*/  IMAD R3, R13.reuse, UR13, R2 ;  /* 0x0000000d0d037c24 */ /* 0x040fe2000f8e0202 */
[----:B------:R-:W-:Y:S02]  /*0bb0*/  ISETP.GE.AND P0, PT, R0, UR13, PT ;  /* 0x0000000d00007c0c */ /* 0x000fe4000bf06270 */
[C---:B------:R-:W-:Y:S02]  /*0bc0*/  IADD3 R0, PT, PT, R13.reuse, 0x1, RZ ;  /* 0x000000010d007810 */ /* 0x040fe40007ffe0ff */
[----:B------:R-:W-:-:S02]  /*0bd0*/  ISETP.GE.OR P2, PT, R13, UR12, P1 ;  /* 0x0000000c0d007c0c */ /* 0x000fc40008f46670 */
[----:B------:R-:W-:Y:S02]  /*0be0*/  ISETP.GE.OR P3, PT, R13, UR12, P0 ;  /* 0x0000000c0d007c0c */ /* 0x000fe40008766670 */
[C---:B------:R-:W-:Y:S02]  /*0bf0*/  ISETP.GE.OR P1, PT, R0.reuse, UR12, P1 ;  /* 0x0000000c00007c0c */ /* 0x040fe40008f26670 */
[----:B------:R-:W-:Y:S02]  /*0c00*/  ISETP.GE.OR P0, PT, R0, UR12, P0 ;  /* 0x0000000c00007c0c */ /* 0x000fe40008706670 */
[C---:B------:R-:W-:Y:S01]  /*0c10*/  IADD3 R7, PT, PT, R3.reuse, UR13, RZ ;  /* 0x0000000d03077c10 */ /* 0x040fe2000fffe0ff */
[----:B-1----:R-:W-:-:S04]  /*0c20*/  IMAD.WIDE R2, R3, 0x4, R4 ;  /* 0x0000000403027825 */ /* 0x002fc800078e0204 */
[----:B------:R-:W-:Y:S01]  /*0c30*/  IMAD.WIDE R4, R7, 0x4, R4 ;  /* 0x0000000407047825 */ /* 0x000fe200078e0204 */
[----:B------:R0:W-:Y:S04]  /*0c40*/  @!P2 STG.E desc[UR6][R2.64], R21 ;  /* 0x000000150200a986 */ /* 0x0001e8000c101906 */
[----:B------:R0:W-:Y:S04]  /*0c50*/  @!P3 STG.E desc[UR6][R2.64+0x4], R18 ;  /* 0x000004120200b986 */ /* 0x0001e8000c101906 */
[----:B------:R0:W-:Y:S01]  /*0c60*/  @!P1 STG.E desc[UR6][R4.64], R19 ;  /* 0x0000001304009986 */ /* 0x0001e2000c101906 */
[----:B------:R-:W-:Y:S05]  /*0c70*/  @P0 EXIT ;  /* 0x000000000000094d */ /* 0x000fea0003800000 */
[----:B------:R-:W-:Y:S01]  /*0c80*/  STG.E desc[UR6][R4.64+0x4], R20 ;  /* 0x0000041404007986 */ /* 0x000fe2000c101906 */
[----:B------:R-:W-:Y:S05]  /*0c90*/  EXIT ;  /* 0x000000000000794d */ /* 0x000fea0003800000 */
.L_x_20:
        /* <DEDUP_REMOVED lines=14> */
.L_x_23:


//--------------------- .nv.shared._Z16configurableGemmILi128ELi128ELi8ELi8ELi8EEvPKfS1_Pfiii --------------------------
	.section	.nv.shared._Z16configurableGemmILi128ELi128ELi8ELi8ELi8EEvPKfS1_Pfiii,"aw",@nobits
	.sectionflags	@""
	.align	4
.nv.shared._Z16configurableGemmILi128ELi128ELi8ELi8ELi8EEvPKfS1_Pfiii:
	.zero		9280


//--------------------- .nv.shared.reserved.0     --------------------------
	.section	.nv.shared.reserved.0,"aw",@nobits
	.weak		__nv_reservedSMEM_offset_0_alias
	.size		__nv_reservedSMEM_offset_0_alias, 0, 64
	.other		__nv_reservedSMEM_offset_0_alias,@"STO_CUDA_RESERVED_SHARED STV_DEFAULT"
__nv_reservedSMEM_offset_0_alias:
	.zero		0
	.zero		64


//--------------------- .nv.shared._Z16configurableGemmILi64ELi64ELi16ELi4ELi4EEvPKfS1_Pfiii --------------------------
	.section	.nv.shared._Z16configurableGemmILi64ELi64ELi16ELi4ELi4EEvPKfS1_Pfiii,"aw",@nobits
	.sectionflags	@""
	.align	4
.nv.shared._Z16configurableGemmILi64ELi64ELi16ELi4ELi4EEvPKfS1_Pfiii:
	.zero		9344


//--------------------- .nv.shared._Z16configurableGemmILi64ELi64ELi16ELi2ELi2EEvPKfS1_Pfiii --------------------------
	.section	.nv.shared._Z16configurableGemmILi64ELi64ELi16ELi2ELi2EEvPKfS1_Pfiii,"aw",@nobits
	.sectionflags	@""
	.align	4
.nv.shared._Z16configurableGemmILi64ELi64ELi16ELi2ELi2EEvPKfS1_Pfiii:
	.zero		9344


//--------------------- .nv.constant0._Z16configurableGemmILi128ELi128ELi8ELi8ELi8EEvPKfS1_Pfiii --------------------------
	.section	.nv.constant0._Z16configurableGemmILi128ELi128ELi8ELi8ELi8EEvPKfS1_Pfiii,"a",@progbits
	.sectionflags	@""
	.align	4
.nv.constant0._Z16configurableGemmILi128ELi128ELi8ELi8ELi8EEvPKfS1_Pfiii:
	.zero		932


//--------------------- .nv.constant0._Z16configurableGemmILi64ELi64ELi16ELi4ELi4EEvPKfS1_Pfiii --------------------------
	.section	.nv.constant0._Z16configurableGemmILi64ELi64ELi16ELi4ELi4EEvPKfS1_Pfiii,"a",@progbits
	.sectionflags	@""
	.align	4
.nv.constant0._Z16configurableGemmILi64ELi64ELi16ELi4ELi4EEvPKfS1_Pfiii:
	.zero		932


//--------------------- .nv.constant0._Z16configurableGemmILi64ELi64ELi16ELi2ELi2EEvPKfS1_Pfiii --------------------------
	.section	.nv.constant0._Z16configurableGemmILi64ELi64ELi16ELi2ELi2EEvPKfS1_Pfiii,"a",@progbits
	.sectionflags	@""
	.align	4
.nv.constant0._Z16configurableGemmILi64ELi64ELi16ELi2ELi2EEvPKfS1_Pfiii:
	.zero		932


//--------------------- SYMBOLS --------------------------

	.type		.nv.reservedSmem.offset0,@object
	.size		.nv.reservedSmem.offset0,0x4
	.type		.nv.reservedSmem.cap,@object
	.size		.nv.reservedSmem.cap,0x4
